def matmul_kernel(
    a_ptr,
    b_ptr,
    c_ptr,
    M,
    N,
    K,
    stride_am,
    stride_ak,
    stride_bk,
    stride_bn,
    stride_cm,
    stride_cn,
    BLOCK_M: tl.constexpr,
    BLOCK_N: tl.constexpr,
    BLOCK_K: tl.constexpr,
    GROUP_M: tl.constexpr,
):
    pid = tl.program_id(axis=0)
    num_pid_m = tl.cdiv(M, BLOCK_M)
    num_pid_n = tl.cdiv(N, BLOCK_N)
    num_pid_in_group = GROUP_M * num_pid_n
    group_id = pid // num_pid_in_group
    first_pid_m = group_id * GROUP_M
    group_size_m = min(num_pid_m - first_pid_m, GROUP_M)
    pid_m = first_pid_m + ((pid % num_pid_in_group) % group_size_m)
    pid_n = (pid % num_pid_in_group) // group_size_m

    offs_am = (pid_m * BLOCK_M + tl.arange(0, BLOCK_M)) % M
    offs_bn = (pid_n * BLOCK_N + tl.arange(0, BLOCK_N)) % N
    offs_k = tl.arange(0, BLOCK_K)
    a_ptrs = a_ptr + offs_am[:, None] * stride_am + offs_k[None, :] * stride_ak
    b_ptrs = b_ptr + offs_k[:, None] * stride_bk + offs_bn[None, :] * stride_bn

    acc = tl.zeros((BLOCK_M, BLOCK_N), dtype=tl.float32)
    for kk in range(0, tl.cdiv(K, BLOCK_K)):
        a = tl.load(a_ptrs, mask=offs_k[None, :] < K - kk * BLOCK_K, other=0.0)
        b = tl.load(b_ptrs, mask=offs_k[:, None] < K - kk * BLOCK_K, other=0.0)
        acc = tl.dot(a, b, acc)
        a_ptrs += BLOCK_K * stride_ak
        b_ptrs += BLOCK_K * stride_bk

    c = acc.to(c_ptr.dtype.element_ty)
    offs_cm = pid_m * BLOCK_M + tl.arange(0, BLOCK_M)
    offs_cn = pid_n * BLOCK_N + tl.arange(0, BLOCK_N)
    c_ptrs = c_ptr + offs_cm[:, None] * stride_cm + offs_cn[None, :] * stride_cn
    mask = (offs_cm[:, None] < M) & (offs_cn[None, :] < N)
    tl.store(c_ptrs, c, mask=mask)

# config = {"BLOCK_K": 64, "BLOCK_M": 64, "BLOCK_N": 64, "GROUP_M": 8, "arch": "sm_100", "dtype": "fp32", "num_ctas": 1, "num_stages": 3, "num_warps": 8}
# arch = sm_100


// ===== COMPILED SASS (sm_100a) =====

	.target	sm_100a

	.elftype	@"ET_EXEC"


//--------------------- .note.nv.tkinfo           --------------------------
	.section	.note.nv.tkinfo,"",@"SHT_NOTE"
	.sectionflags	@"SHF_NOTE_NV_TKINFO"
	.tkinfo
        /*0018*/ 	.word	0x00000081
        /*0030*/ 	.string	""
        /*0030*/ 	.string	"ptxas-blackwell"
        /*0030*/ 	.string	"Cuda compilation tools, release 12.9, V12.9.86"
        /*0030*/ 	.string	"Build cuda_12.9.r12.9/compiler.36037853_0"
        /*0030*/ 	.string	"-v  -suppress-debug-info  -lineinfo  -arch sm_100a "



//--------------------- .note.nv.cuver            --------------------------
	.section	.note.nv.cuver,"",@"SHT_NOTE"
	.sectionflags	@"SHF_NOTE_NV_CUVER"
        /*0018*/ 	.short	0x0001
        /*001a*/ 	.short	0x0064
        /*001c*/ 	.short	0x0001
        /*001e*/ 	.short	0x0000
        /*0020*/ 	.short	0x0001
        /*0022*/ 	.short	0x0000


//--------------------- .nv.info                  --------------------------
	.section	.nv.info,"",@"SHT_CUDA_INFO"
	.align	4


	//----- nvinfo : EIATTR_REGCOUNT
	.align		4
        /*0000*/ 	.byte	0x04, 0x2f
        /*0002*/ 	.short	(.L_4 - .L_3)
	.align		4
.L_3:
        /*0004*/ 	.word	index@(matmul_kernel)
        /*0008*/ 	.word	0x000000c0


	//----- nvinfo : EIATTR_FRAME_SIZE
	.align		4
.L_4:
        /*000c*/ 	.byte	0x04, 0x11
        /*000e*/ 	.short	(.L_6 - .L_5)
	.align		4
.L_5:
        /*0010*/ 	.word	index@($__internal_2_$__cuda_sm10x_tcgen05_guardrail_trap_unallocated_columns_being_dealloced)
        /*0014*/ 	.word	0x00000000


	//----- nvinfo : EIATTR_FRAME_SIZE
	.align		4
.L_6:
        /*0018*/ 	.byte	0x04, 0x11
        /*001a*/ 	.short	(.L_8 - .L_7)
	.align		4
.L_7:
        /*001c*/ 	.word	index@($__internal_1_$__cuda_sm10x_tcgen05_guardrail_trap_phase_invalid_during_alloc)
        /*0020*/ 	.word	0x00000000


	//----- nvinfo : EIATTR_FRAME_SIZE
	.align		4
.L_8:
        /*0024*/ 	.byte	0x04, 0x11
        /*0026*/ 	.short	(.L_10 - .L_9)
	.align		4
.L_9:
        /*0028*/ 	.word	index@($__internal_0_$__cuda_sm10x_tcgen05_guardrail_trap_col_being_dealloced_not_returned_by_alloc)
        /*002c*/ 	.word	0x00000000


	//----- nvinfo : EIATTR_FRAME_SIZE
	.align		4
.L_10:
        /*0030*/ 	.byte	0x04, 0x11
        /*0032*/ 	.short	(.L_12 - .L_11)
	.align		4
.L_11:
        /*0034*/ 	.word	index@(matmul_kernel)
        /*0038*/ 	.word	0x00000000


	//----- nvinfo : EIATTR_MIN_STACK_SIZE
	.align		4
.L_12:
        /*003c*/ 	.byte	0x04, 0x12
        /*003e*/ 	.short	(.L_14 - .L_13)
	.align		4
.L_13:
        /*0040*/ 	.word	index@(matmul_kernel)
        /*0044*/ 	.word	0x00000000
.L_14:


//--------------------- .nv.info.matmul_kernel    --------------------------
	.section	.nv.info.matmul_kernel,"",@"SHT_CUDA_INFO"
	.sectionflags	@""
	.align	4


	//----- nvinfo : EIATTR_CUDA_API_VERSION
	.align		4
        /*0000*/ 	.byte	0x04, 0x37
        /*0002*/ 	.short	(.L_16 - .L_15)
.L_15:
        /*0004*/ 	.word	0x00000081


	//----- nvinfo : EIATTR_KPARAM_INFO
	.align		4
.L_16:
        /*0008*/ 	.byte	0x04, 0x17
        /*000a*/ 	.short	(.L_18 - .L_17)
.L_17:
        /*000c*/ 	.word	0x00000000
        /*0010*/ 	.short	0x000d
        /*0012*/ 	.short	0x0048
        /*0014*/ 	.byte	0x00, 0xf4, 0x21, 0x00


	//----- nvinfo : EIATTR_KPARAM_INFO
	.align		4
.L_18:
        /*0018*/ 	.byte	0x04, 0x17
        /*001a*/ 	.short	(.L_20 - .L_19)
.L_19:
        /*001c*/ 	.word	0x00000000
        /*0020*/ 	.short	0x000c
        /*0022*/ 	.short	0x0040
        /*0024*/ 	.byte	0x00, 0xf4, 0x21, 0x00


	//----- nvinfo : EIATTR_KPARAM_INFO
	.align		4
.L_20:
        /*0028*/ 	.byte	0x04, 0x17
        /*002a*/ 	.short	(.L_22 - .L_21)
.L_21:
        /*002c*/ 	.word	0x00000000
        /*0030*/ 	.short	0x000b
        /*0032*/ 	.short	0x0038
        /*0034*/ 	.byte	0x00, 0xf0, 0x11, 0x00


	//----- nvinfo : EIATTR_KPARAM_INFO
	.align		4
.L_22:
        /*0038*/ 	.byte	0x04, 0x17
        /*003a*/ 	.short	(.L_24 - .L_23)
.L_23:
        /*003c*/ 	.word	0x00000000
        /*0040*/ 	.short	0x000a
        /*0042*/ 	.short	0x0034
        /*0044*/ 	.byte	0x00, 0xf0, 0x11, 0x00


	//----- nvinfo : EIATTR_KPARAM_INFO
	.align		4
.L_24:
        /*0048*/ 	.byte	0x04, 0x17
        /*004a*/ 	.short	(.L_26 - .L_25)
.L_25:
        /*004c*/ 	.word	0x00000000
        /*0050*/ 	.short	0x0009
        /*0052*/ 	.short	0x0030
        /*0054*/ 	.byte	0x00, 0xf0, 0x11, 0x00


	//----- nvinfo : EIATTR_KPARAM_INFO
	.align		4
.L_26:
        /*0058*/ 	.byte	0x04, 0x17
        /*005a*/ 	.short	(.L_28 - .L_27)
.L_27:
        /*005c*/ 	.word	0x00000000
        /*0060*/ 	.short	0x0008
        /*0062*/ 	.short	0x002c
        /*0064*/ 	.byte	0x00, 0xf0, 0x11, 0x00


	//----- nvinfo : EIATTR_KPARAM_INFO
	.align		4
.L_28:
        /*0068*/ 	.byte	0x04, 0x17
        /*006a*/ 	.short	(.L_30 - .L_29)
.L_29:
        /*006c*/ 	.word	0x00000000
        /*0070*/ 	.short	0x0007
        /*0072*/ 	.short	0x0028
        /*0074*/ 	.byte	0x00, 0xf0, 0x11, 0x00


	//----- nvinfo : EIATTR_KPARAM_INFO
	.align		4
.L_30:
        /*0078*/ 	.byte	0x04, 0x17
        /*007a*/ 	.short	(.L_32 - .L_31)
.L_31:
        /*007c*/ 	.word	0x00000000
        /*0080*/ 	.short	0x0006
        /*0082*/ 	.short	0x0024
        /*0084*/ 	.byte	0x00, 0xf0, 0x11, 0x00


	//----- nvinfo : EIATTR_KPARAM_INFO
	.align		4
.L_32:
        /*0088*/ 	.byte	0x04, 0x17
        /*008a*/ 	.short	(.L_34 - .L_33)
.L_33:
        /*008c*/ 	.word	0x00000000
        /*0090*/ 	.short	0x0005
        /*0092*/ 	.short	0x0020
        /*0094*/ 	.byte	0x00, 0xf0, 0x11, 0x00


	//----- nvinfo : EIATTR_KPARAM_INFO
	.align		4
.L_34:
        /*0098*/ 	.byte	0x04, 0x17
        /*009a*/ 	.short	(.L_36 - .L_35)
.L_35:
        /*009c*/ 	.word	0x00000000
        /*00a0*/ 	.short	0x0004
        /*00a2*/ 	.short	0x001c
        /*00a4*/ 	.byte	0x00, 0xf0, 0x11, 0x00


	//----- nvinfo : EIATTR_KPARAM_INFO
	.align		4
.L_36:
        /*00a8*/ 	.byte	0x04, 0x17
        /*00aa*/ 	.short	(.L_38 - .L_37)
.L_37:
        /*00ac*/ 	.word	0x00000000
        /*00b0*/ 	.short	0x0003
        /*00b2*/ 	.short	0x0018
        /*00b4*/ 	.byte	0x00, 0xf0, 0x11, 0x00


	//----- nvinfo : EIATTR_KPARAM_INFO
	.align		4
.L_38:
        /*00b8*/ 	.byte	0x04, 0x17
        /*00ba*/ 	.short	(.L_40 - .L_39)
.L_39:
        /*00bc*/ 	.word	0x00000000
        /*00c0*/ 	.short	0x0002
        /*00c2*/ 	.short	0x0010
        /*00c4*/ 	.byte	0x00, 0xf4, 0x21, 0x00


	//----- nvinfo : EIATTR_KPARAM_INFO
	.align		4
.L_40:
        /*00c8*/ 	.byte	0x04, 0x17
        /*00ca*/ 	.short	(.L_42 - .L_41)
.L_41:
        /*00cc*/ 	.word	0x00000000
        /*00d0*/ 	.short	0x0001
        /*00d2*/ 	.short	0x0008
        /*00d4*/ 	.byte	0x00, 0xf4, 0x21, 0x00


	//----- nvinfo : EIATTR_KPARAM_INFO
	.align		4
.L_42:
        /*00d8*/ 	.byte	0x04, 0x17
        /*00da*/ 	.short	(.L_44 - .L_43)
.L_43:
        /*00dc*/ 	.word	0x00000000
        /*00e0*/ 	.short	0x0000
        /*00e2*/ 	.short	0x0000
        /*00e4*/ 	.byte	0x00, 0xf4, 0x21, 0x00


	//----- nvinfo : EIATTR_AT_ENTRY_FRAGMENTS
	.align		4
.L_44:
        /*00e8*/ 	.byte	0x04, 0x4f
        /*00ea*/ 	.short	(.L_46 - .L_45)


	//   ....[0]....
.L_45:
        /*00ec*/ 	.word	0x00000004


	//----- nvinfo : EIATTR_RESERVED_SMEM_USED
	.align		4
.L_46:
        /*00f0*/ 	.byte	0x01, 0x41
	.zero		2


	//----- nvinfo : EIATTR_SPARSE_MMA_MASK
	.align		4
        /*00f4*/ 	.byte	0x03, 0x50
        /*00f6*/ 	.short	0x0000


	//----- nvinfo : EIATTR_TCGEN05_1CTA_USED
	.align		4
        /*00f8*/ 	.byte	0x01, 0x51
	.zero		2


	//----- nvinfo : EIATTR_MAXREG_COUNT
	.align		4
        /*00fc*/ 	.byte	0x03, 0x1b
        /*00fe*/ 	.short	0x00ff


	//----- nvinfo : EIATTR_NUM_BARRIERS
	.align		4
        /*0100*/ 	.byte	0x02, 0x4c
        /*0102*/ 	.byte	0x01
	.zero		1


	//----- nvinfo : EIATTR_INT_WARP_WIDE_INSTR_OFFSETS
	.align		4
        /*0104*/ 	.byte	0x04, 0x31
        /*0106*/ 	.short	(.L_48 - .L_47)


	//   ....[0]....
.L_47:
        /*0108*/ 	.word	0x00002590


	//   ....[1]....
        /*010c*/ 	.word	0x000025a0


	//   ....[2]....
        /*0110*/ 	.word	0x00002630


	//   ....[3]....
        /*0114*/ 	.word	0x00006560


	//   ....[4]....
        /*0118*/ 	.word	0x000065b0


	//----- nvinfo : EIATTR_COOP_GROUP_MASK_REGIDS
	.align		4
.L_48:
        /*011c*/ 	.byte	0x04, 0x29
        /*011e*/ 	.short	(.L_50 - .L_49)


	//   ....[0]....
.L_49:
        /*0120*/ 	.word	0xffffffff


	//   ....[1]....
        /*0124*/ 	.word	0xffffffff


	//   ....[2]....
        /*0128*/ 	.word	0xffffffff


	//   ....[3]....
        /*012c*/ 	.word	0xffffffff


	//----- nvinfo : EIATTR_COOP_GROUP_INSTR_OFFSETS
	.align		4
.L_50:
        /*0130*/ 	.byte	0x04, 0x28
        /*0132*/ 	.short	(.L_52 - .L_51)


	//   ....[0]....
.L_51:
        /*0134*/ 	.word	0x00000060


	//   ....[1]....
        /*0138*/ 	.word	0x00000320


	//   ....[2]....
        /*013c*/ 	.word	0x000063f0


	//   ....[3]....
        /*0140*/ 	.word	0x00006660


	//----- nvinfo : EIATTR_VRC_CTA_INIT_COUNT
	.align		4
.L_52:
        /*0144*/ 	.byte	0x02, 0x4a
        /*0146*/ 	.byte	0x80
	.zero		1


	//----- nvinfo : EIATTR_MBARRIER_INSTR_OFFSETS
	.align		4
        /*0148*/ 	.byte	0x04, 0x39
        /*014a*/ 	.short	(.L_54 - .L_53)


	//   ....[0]....
.L_53:
        /*014c*/ 	.word	0x000026a0
        /*0150*/ 	.word	0x000000ff
        /*0154*/ 	.word	0x00000000
        /*0158*/ 	.short	0x0100
        /*015a*/ 	.byte	0x0a
	.zero		1


	//   ....[1]....
        /*015c*/ 	.word	0x000027c0
        /*0160*/ 	.word	0x000000ff
        /*0164*/ 	.word	0x00018008
        /*0168*/ 	.short	0x0100
        /*016a*/ 	.byte	0x0c
	.zero		1


	//   ....[2]....
        /*016c*/ 	.word	0x00004ea0
        /*0170*/ 	.word	0x000000ff
        /*0174*/ 	.word	0x00000000
        /*0178*/ 	.short	0x010a
        /*017a*/ 	.byte	0x2a
	.zero		1


	//   ....[3]....
        /*017c*/ 	.word	0x00005b80
        /*0180*/ 	.word	0x000000ff
        /*0184*/ 	.word	0x00000000
        /*0188*/ 	.short	0x010a
        /*018a*/ 	.byte	0x0a
	.zero		1


	//   ....[4]....
        /*018c*/ 	.word	0x00005c90
        /*0190*/ 	.word	0x000000ff
        /*0194*/ 	.word	0x00018000
        /*0198*/ 	.short	0x0108
        /*019a*/ 	.byte	0x0c
	.zero		1


	//   ....[5]....
        /*019c*/ 	.word	0x00005cd0
        /*01a0*/ 	.word	0x000000ff
        /*01a4*/ 	.word	0x00018008
        /*01a8*/ 	.short	0x0108
        /*01aa*/ 	.byte	0x0c
	.zero		1


	//   ....[6]....
        /*01ac*/ 	.word	0x00006680
        /*01b0*/ 	.word	0x000000ff
        /*01b4*/ 	.word	0x00000000
        /*01b8*/ 	.short	0x010a
        /*01ba*/ 	.byte	0x2a
	.zero		1


	//   ....[7]....
        /*01bc*/ 	.word	0x000066b0
        /*01c0*/ 	.word	0x000000ff
        /*01c4*/ 	.word	0x00000000
        /*01c8*/ 	.short	0x010a
        /*01ca*/ 	.byte	0x0a
	.zero		1


	//----- nvinfo : EIATTR_NUM_MBARRIERS
	.align		4
.L_54:
        /*01cc*/ 	.byte	0x03, 0x38
        /*01ce*/ 	.short	0x0002


	//----- nvinfo : EIATTR_EXIT_INSTR_OFFSETS
	.align		4
        /*01d0*/ 	.byte	0x04, 0x1c
        /*01d2*/ 	.short	(.L_56 - .L_55)


	//   ....[0]....
.L_55:
        /*01d4*/ 	.word	0x00006670


	//----- nvinfo : EIATTR_REQNTID
	.align		4
.L_56:
        /*01d8*/ 	.byte	0x04, 0x10
        /*01da*/ 	.short	(.L_58 - .L_57)
.L_57:
        /*01dc*/ 	.word	0x00000100
        /*01e0*/ 	.word	0x00000001
        /*01e4*/ 	.word	0x00000001


	//----- nvinfo : EIATTR_CRS_STACK_SIZE
	.align		4
.L_58:
        /*01e8*/ 	.byte	0x04, 0x1e
        /*01ea*/ 	.short	(.L_60 - .L_59)
.L_59:
        /*01ec*/ 	.word	0x00000000


	//----- nvinfo : EIATTR_CBANK_PARAM_SIZE
	.align		4
.L_60:
        /*01f0*/ 	.byte	0x03, 0x19
        /*01f2*/ 	.short	0x0050


	//----- nvinfo : EIATTR_PARAM_CBANK
	.align		4
        /*01f4*/ 	.byte	0x04, 0x0a
        /*01f6*/ 	.short	(.L_62 - .L_61)
	.align		4
.L_61:
        /*01f8*/ 	.word	index@(.nv.constant0.matmul_kernel)
        /*01fc*/ 	.short	0x0380
        /*01fe*/ 	.short	0x0050


	//----- nvinfo : EIATTR_SW_WAR
	.align		4
.L_62:
        /*0200*/ 	.byte	0x04, 0x36
        /*0202*/ 	.short	(.L_64 - .L_63)
.L_63:
        /*0204*/ 	.word	0x00000008
.L_64:


//--------------------- .nv.compat                --------------------------
	.section	.nv.compat,"",@"SHT_CUDA_COMPAT_INFO"
	.align	4
        /*0000*/ 	.byte	0x02, 0x02, 0x02, 0x00, 0x02, 0x05, 0x05, 0x00, 0x02, 0x03, 0x00, 0x00, 0x02, 0x06, 0x01, 0x00


//--------------------- .nv.callgraph             --------------------------
	.section	.nv.callgraph,"",@"SHT_CUDA_CALLGRAPH"
	.align	4
	.sectionentsize	8
	.align		4
        /*0000*/ 	.word	0x00000000
	.align		4
        /*0004*/ 	.word	0xffffffff
	.align		4
        /*0008*/ 	.word	0x00000000
	.align		4
        /*000c*/ 	.word	0xfffffffe
	.align		4
        /*0010*/ 	.word	0x00000000
	.align		4
        /*0014*/ 	.word	0xfffffffd
	.align		4
        /*0018*/ 	.word	0x00000000
	.align		4
        /*001c*/ 	.word	0xfffffffc


//--------------------- .text.matmul_kernel       --------------------------
	.section	.text.matmul_kernel,"ax",@progbits
	.align	128
        .global         matmul_kernel
        .type           matmul_kernel,@function
        .size           matmul_kernel,(.L_x_20 - matmul_kernel)
        .other          matmul_kernel,@"STO_CUDA_ENTRY STV_DEFAULT"
matmul_kernel:
.text.matmul_kernel:
[----:B------:R-:W1:Y:S01]  /*0000*/  LDC R1, c[0x0][0x37c] ;  /* 0x0000df00ff017b82 */ /* 0x000e620000000800 */
[----:B------:R-:W2:Y:S02]  /*0010*/  S2R R152, SR_TID.X ;  /* 0x0000000000987919 */ /* 0x000ea40000002100 */
[----:B--2---:R-:W-:-:S04]  /*0020*/  ISETP.GE.U32.AND P0, PT, R152, 0x20, PT ;  /* 0x000000209800780c */ /* 0x004fc80003f06070 */
[----:B------:R-:W-:-:S09]  /*0030*/  P2R R0, PR, RZ, 0x1 ;  /* 0x00000001ff007803 */ /* 0x000fd20000000000 */
[----:B------:R-:W-:Y:S05]  /*0040*/  @P0 BRA `(.L_x_0) ;  /* 0x0000000000b80947 */ /* 0x000fea0003800000 */
[----:B------:R-:W2:Y:S01]  /*0050*/  S2UR UR6, SR_CgaCtaId ;  /* 0x00000000000679c3 */ /* 0x000ea20000008800 */
[----:B------:R-:W-:Y:S01]  /*0060*/  NOP ;  /* 0x0000000000007918 */ /* 0x000fe20000000000 */
[----:B------:R-:W-:Y:S02]  /*0070*/  UMOV UR4, 0x40 ;  /* 0x0000004000047882 */ /* 0x000fe40000000000 */
[----:B--2---:R-:W-:-:S09]  /*0080*/  ULEA UR4, UR6, UR4, 0x18 ;  /* 0x0000000406047291 */ /* 0x004fd2000f8ec0ff */
[----:B------:R-:W2:Y:S01]  /*0090*/  LDS.U8 R0, [UR4] ;  /* 0x00000004ff007984 */ /* 0x000ea20008000000 */
[----:B------:R-:W-:Y:S02]  /*00a0*/  UMOV UR4, 0x400 ;  /* 0x0000040000047882 */ /* 0x000fe40000000000 */
[----:B------:R-:W-:Y:S01]  /*00b0*/  ULEA UR4, UR6, UR4, 0x18 ;  /* 0x0000000406047291 */ /* 0x000fe2000f8ec0ff */
[----:B--2---:R-:W-:-:S13]  /*00c0*/  ISETP.NE.AND P0, PT, R0, RZ, PT ;  /* 0x000000ff0000720c */ /* 0x004fda0003f05270 */
[----:B------:R-:W-:Y:S05]  /*00d0*/  @P0 BRA `(.L_x_1) ;  /* 0x00000000007c0947 */ /* 0x000fea0003800000 */
[----:B------:R-:W-:-:S13]  /*00e0*/  ELECT P0, URZ, PT ;  /* 0x0000000000ff782f */ /* 0x000fda0003800000 */
[----:B------:R-:W-:Y:S05]  /*00f0*/  @!P0 BRA `(.L_x_2) ;  /* 0x0000000000848947 */ /* 0x000fea0003800000 */
[----:B------:R-:W-:Y:S01]  /*0100*/  UMOV UR5, 0x2 ;  /* 0x0000000200057882 */ /* 0x000fe20000000000 */
[----:B------:R-:W-:Y:S02]  /*0110*/  IMAD.MOV.U32 R4, RZ, RZ, 0x1 ;  /* 0x00000001ff047424 */ /* 0x000fe400078e00ff */
[----:B------:R-:W-:Y:S02]  /*0120*/  IMAD.MOV.U32 R5, RZ, RZ, 0x3 ;  /* 0x00000003ff057424 */ /* 0x000fe400078e00ff */
[----:B------:R-:W-:Y:S04]  /*0130*/  DEPBAR.LE SB2, 0x36 ;  /* 0x0000ad800000791a */ /* 0x000fe80000000000 */
[----:B------:R-:W2:Y:S02]  /*0140*/  UTCATOMSWS.FIND_AND_SET.ALIGN UP0, UR5, UR5 ;  /* 0x00000005000575e3 */ /* 0x000ea40008000800 */
[----:B--2---:R-:W-:-:S04]  /*0150*/  PLOP3.LUT P0, PT, PT, PT, UP0, 0x80, 0x8 ;  /* 0x000000000008781c */ /* 0x004fc80003f0f008 */
[----:B------:R-:W-:-:S04]  /*0160*/  SEL R0, RZ, 0xffffffff, !P0 ;  /* 0xffffffffff007807 */ /* 0x000fc80004000000 */
[----:B------:R-:W-:Y:S01]  /*0170*/  ISETP.NE.AND P0, PT, R0, RZ, PT ;  /* 0x000000ff0000720c */ /* 0x000fe20003f05270 */
[----:B------:R-:W-:-:S12]  /*0180*/  IMAD.U32 R0, RZ, RZ, UR5 ;  /* 0x00000005ff007e24 */ /* 0x000fd8000f8e00ff */
[----:B------:R-:W-:Y:S05]  /*0190*/  @P0 BRA `(.L_x_3) ;  /* 0x0000000000240947 */ /* 0x000fea0003800000 */
.L_x_4:
[----:B------:R-:W-:Y:S05]  /*01a0*/  NANOSLEEP 0x64 ;  /* 0x000000640000795d */ /* 0x000fea0003800000 */
[----:B------:R-:W-:-:S05]  /*01b0*/  UMOV UR5, 0x2 ;  /* 0x0000000200057882 */ /* 0x000fca0000000000 */
[----:B------:R-:W-:Y:S04]  /*01c0*/  DEPBAR.LE SB2, 0x36 ;  /* 0x0000ad800000791a */ /* 0x000fe80000000000 */
[----:B------:R-:W2:Y:S02]  /*01d0*/  UTCATOMSWS.FIND_AND_SET.ALIGN UP0, UR5, UR5 ;  /* 0x00000005000575e3 */ /* 0x000ea40008000800 */
[----:B--2---:R-:W-:-:S04]  /*01e0*/  PLOP3.LUT P0, PT, PT, PT, UP0, 0x80, 0x8 ;  /* 0x000000000008781c */ /* 0x004fc80003f0f008 */
[----:B------:R-:W-:-:S04]  /*01f0*/  SEL R0, RZ, 0xffffffff, !P0 ;  /* 0xffffffffff007807 */ /* 0x000fc80004000000 */
[----:B------:R-:W-:Y:S01]  /*0200*/  ISETP.NE.AND P0, PT, R0, RZ, PT ;  /* 0x000000ff0000720c */ /* 0x000fe20003f05270 */
[----:B------:R-:W-:-:S12]  /*0210*/  IMAD.U32 R0, RZ, RZ, UR5 ;  /* 0x00000005ff007e24 */ /* 0x000fd8000f8e00ff */
[----:B------:R-:W-:Y:S05]  /*0220*/  @!P0 BRA `(.L_x_4) ;  /* 0xfffffffc00dc8947 */ /* 0x000fea000383ffff */
.L_x_3:
[C---:B------:R-:W-:Y:S01]  /*0230*/  VIADD R3, R0.reuse, 0x10 ;  /* 0x0000001000037836 */ /* 0x040fe20000000000 */
[----:B------:R-:W-:Y:S01]  /*0240*/  UMOV UR5, 0x50 ;  /* 0x0000005000057882 */ /* 0x000fe20000000000 */
[----:B------:R-:W-:Y:S01]  /*0250*/  SHF.L.U32 R2, R5, R0, RZ ;  /* 0x0000000005027219 */ /* 0x000fe200000006ff */
[----:B------:R-:W-:Y:S01]  /*0260*/  ULEA UR5, UR6, UR5, 0x18 ;  /* 0x0000000506057291 */ /* 0x000fe2000f8ec0ff */
[----:B------:R-:W-:Y:S01]  /*0270*/  IMAD.SHL.U32 R0, R0, 0x20, RZ ;  /* 0x0000002000007824 */ /* 0x000fe200078e00ff */
[----:B------:R-:W-:-:S04]  /*0280*/  SHF.L.U32 R3, R4, R3, RZ ;  /* 0x0000000304037219 */ /* 0x000fc800000006ff */
[----:B------:R-:W-:-:S05]  /*0290*/  LOP3.LUT R2, R3, R2, RZ, 0xfc, !PT ;  /* 0x0000000203027212 */ /* 0x000fca00078efcff */
[----:B------:R2:W-:Y:S04]  /*02a0*/  ATOMS.OR RZ, [UR5], R2 ;  /* 0x00000002ffff798c */ /* 0x0005e8000b000005 */
[----:B------:R2:W-:Y:S01]  /*02b0*/  STS [UR4], R0 ;  /* 0x00000000ff007988 */ /* 0x0005e20008000804 */
[----:B------:R-:W-:Y:S05]  /*02c0*/  BRA `(.L_x_2) ;  /* 0x0000000000107947 */ /* 0x000fea0003800000 */
.L_x_1:
[----:B------:R-:W-:Y:S01]  /*02d0*/  IMAD.MOV.U32 R0, RZ, RZ, -0x1 ;  /* 0xffffffffff007424 */ /* 0x000fe200078e00ff */
[----:B------:R-:W-:-:S04]  /*02e0*/  MOV R2, 0x310 ;  /* 0x0000031000027802 */ /* 0x000fc80000000f00 */
[----:B------:R2:W-:Y:S03]  /*02f0*/  STS [UR4], R0 ;  /* 0x00000000ff007988 */ /* 0x0005e60008000804 */
[----:B-12---:R-:W-:Y:S05]  /*0300*/  CALL.REL.NOINC `($__internal_1_$__cuda_sm10x_tcgen05_guardrail_trap_phase_invalid_during_alloc) ;  /* 0x0000006400007944 */ /* 0x006fea0003c00000 */
.L_x_2:
[----:B------:R-:W-:Y:S05]  /*0310*/  WARPSYNC.ALL ;  /* 0x0000000000007948 */ /* 0x000fea0003800000 */
[----:B------:R-:W-:Y:S01]  /*0320*/  NOP ;  /* 0x0000000000007918 */ /* 0x000fe20000000000 */
.L_x_0:
[----:B------:R-:W3:Y:S01]  /*0330*/  LDC.64 R24, c[0x0][0x398] ;  /* 0x0000e600ff187b82 */ /* 0x000ee20000000a00 */
[----:B------:R-:W4:Y:S01]  /*0340*/  S2R R5, SR_CTAID.X ;  /* 0x0000000000057919 */ /* 0x000f220000002500 */
[----:B------:R-:W-:Y:S01]  /*0350*/  SHF.R.U32.HI R124, RZ, 0x6, R152 ;  /* 0x00000006ff7c7819 */ /* 0x000fe20000011698 */
[----:B------:R-:W5:Y:S01]  /*0360*/  LDCU UR5, c[0x0][0x3a4] ;  /* 0x00007480ff0577ac */ /* 0x000f620008000800 */
[----:B------:R-:W-:Y:S02]  /*0370*/  LOP3.LUT R122, R152, 0x3f, RZ, 0xc0, !PT ;  /* 0x0000003f987a7812 */ /* 0x000fe400078ec0ff */
[----:B------:R-:W-:Y:S01]  /*0380*/  SGXT.U32 R124, R124, 0x2 ;  /* 0x000000027c7c781a */ /* 0x000fe20000000000 */
[----:B------:R-:W2:Y:S01]  /*0390*/  LDCU.128 UR16, c[0x0][0x380] ;  /* 0x00007000ff1077ac */ /* 0x000ea20008000c00 */
[----:B------:R-:W1:Y:S02]  /*03a0*/  LDC R133, c[0x0][0x3a0] ;  /* 0x0000e800ff857b82 */ /* 0x000e640000000800 */
[C---:B------:R-:W-:Y:S01]  /*03b0*/  LOP3.LUT R116, R124.reuse, 0x20, RZ, 0xfc, !PT ;  /* 0x000000207c747812 */ /* 0x040fe200078efcff */
[----:B------:R-:W-:Y:S01]  /*03c0*/  UMOV UR12, 0x400 ;  /* 0x00000400000c7882 */ /* 0x000fe20000000000 */
[----:B------:R-:W-:-:S02]  /*03d0*/  LOP3.LUT R114, R124, 0x4, RZ, 0xfc, !PT ;  /* 0x000000047c727812 */ /* 0x000fc400078efcff */
[C---:B------:R-:W-:Y:S02]  /*03e0*/  LOP3.LUT R109, R124.reuse, 0x28, RZ, 0xfc, !PT ;  /* 0x000000287c6d7812 */ /* 0x040fe400078efcff */
[----:B------:R-:W1:Y:S01]  /*03f0*/  S2UR UR4, SR_CgaCtaId ;  /* 0x00000000000479c3 */ /* 0x000e620000008800 */
[C---:B------:R-:W-:Y:S02]  /*0400*/  LOP3.LUT R106, R124.reuse, 0x10, RZ, 0xfc, !PT ;  /* 0x000000107c6a7812 */ /* 0x040fe400078efcff */
[C---:B------:R-:W-:Y:S02]  /*0410*/  LOP3.LUT R110, R124.reuse, 0x8, RZ, 0xfc, !PT ;  /* 0x000000087c6e7812 */ /* 0x040fe400078efcff */
[C---:B------:R-:W-:Y:S02]  /*0420*/  LOP3.LUT R112, R124.reuse, 0x24, RZ, 0xfc, !PT ;  /* 0x000000247c707812 */ /* 0x040fe400078efcff */
[----:B------:R-:W-:Y:S01]  /*0430*/  LOP3.LUT R103, R124, 0x34, RZ, 0xfc, !PT ;  /* 0x000000347c677812 */ /* 0x000fe200078efcff */
[----:B--23--:R-:W-:Y:S01]  /*0440*/  VIADD R0, R25, 0x3f ;  /* 0x0000003f19007836 */ /* 0x00cfe20000000000 */
[----:B------:R-:W-:-:S02]  /*0450*/  IABS R22, R25 ;  /* 0x0000001900167213 */ /* 0x000fc40000000000 */
[----:B------:R-:W-:Y:S02]  /*0460*/  IABS R23, R24 ;  /* 0x0000001800177213 */ /* 0x000fe40000000000 */
[----:B------:R-:W-:Y:S02]  /*0470*/  SHF.R.S32.HI R3, RZ, 0x1f, R0 ;  /* 0x0000001fff037819 */ /* 0x000fe40000011400 */
[----:B------:R-:W-:Y:S01]  /*0480*/  LOP3.LUT R107, R124, 0x2c, RZ, 0xfc, !PT ;  /* 0x0000002c7c6b7812 */ /* 0x000fe200078efcff */
[----:B-1----:R-:W-:Y:S01]  /*0490*/  VIADD R118, R133, 0x3f ;  /* 0x0000003f85767836 */ /* 0x002fe20000000000 */
[----:B------:R-:W-:Y:S02]  /*04a0*/  LEA.HI R3, R3, R0, RZ, 0x6 ;  /* 0x0000000003037211 */ /* 0x000fe400078f30ff */
[----:B----4-:R-:W-:Y:S02]  /*04b0*/  IABS R8, R5 ;  /* 0x0000000500087213 */ /* 0x010fe40000000000 */
[----:B------:R-:W-:-:S02]  /*04c0*/  SHF.R.S32.HI R3, RZ, 0x6, R3 ;  /* 0x00000006ff037819 */ /* 0x000fc40000011403 */
[C---:B------:R-:W-:Y:S01]  /*04d0*/  LOP3.LUT R108, R124.reuse, 0xc, RZ, 0xfc, !PT ;  /* 0x0000000c7c6c7812 */ /* 0x040fe200078efcff */
[----:B------:R-:W-:Y:S01]  /*04e0*/  ULEA UR12, UR4, UR12, 0x18 ;  /* 0x0000000c040c7291 */ /* 0x000fe2000f8ec0ff */
[C---:B------:R-:W-:Y:S01]  /*04f0*/  LOP3.LUT R100, R124.reuse, 0x1c, RZ, 0xfc, !PT ;  /* 0x0000001c7c647812 */ /* 0x040fe200078efcff */
[----:B------:R-:W-:Y:S01]  /*0500*/  IMAD.SHL.U32 R4, R3, 0x8, RZ ;  /* 0x0000000803047824 */ /* 0x000fe200078e00ff */
[C---:B------:R-:W-:Y:S02]  /*0510*/  LOP3.LUT R104, R124.reuse, 0x14, RZ, 0xfc, !PT ;  /* 0x000000147c687812 */ /* 0x040fe400078efcff */
[----:B------:R-:W-:Y:S02]  /*0520*/  LOP3.LUT R105, R124, 0x30, RZ, 0xfc, !PT ;  /* 0x000000307c697812 */ /* 0x000fe400078efcff */
[-C--:B------:R-:W-:Y:S02]  /*0530*/  IABS R7, R4.reuse ;  /* 0x0000000400077213 */ /* 0x080fe40000000000 */
[----:B------:R-:W-:-:S02]  /*0540*/  IABS R10, R4 ;  /* 0x00000004000a7213 */ /* 0x000fc40000000000 */
[----:B------:R-:W1:Y:S01]  /*0550*/  I2F.RP R0, R7 ;  /* 0x0000000700007306 */ /* 0x000e620000209400 */
[C---:B------:R-:W-:Y:S02]  /*0560*/  LOP3.LUT R101, R124.reuse, 0x38, RZ, 0xfc, !PT ;  /* 0x000000387c657812 */ /* 0x040fe400078efcff */
[C---:B------:R-:W-:Y:S02]  /*0570*/  LOP3.LUT R102, R124.reuse, 0x18, RZ, 0xfc, !PT ;  /* 0x000000187c667812 */ /* 0x040fe400078efcff */
[----:B------:R-:W-:-:S03]  /*0580*/  LOP3.LUT R99, R124, 0x3c, RZ, 0xfc, !PT ;  /* 0x0000003c7c637812 */ /* 0x000fc600078efcff */
[----:B-1----:R-:W1:Y:S02]  /*0590*/  MUFU.RCP R0, R0 ;  /* 0x0000000000007308 */ /* 0x002e640000001000 */
[----:B-1----:R-:W-:Y:S02]  /*05a0*/  VIADD R2, R0, 0xffffffe ;  /* 0x0ffffffe00027836 */ /* 0x002fe40000000000 */
[----:B------:R-:W-:-:S04]  /*05b0*/  IMAD.MOV R0, RZ, RZ, -R10 ;  /* 0x000000ffff007224 */ /* 0x000fc800078e0a0a */
[----:B------:R1:W2:Y:S02]  /*05c0*/  F2I.FTZ.U32.TRUNC.NTZ R3, R2 ;  /* 0x0000000200037305 */ /* 0x0002a4000021f000 */
[----:B-1----:R-:W-:Y:S02]  /*05d0*/  IMAD.MOV.U32 R2, RZ, RZ, RZ ;  /* 0x000000ffff027224 */ /* 0x002fe400078e00ff */
[----:B--2---:R-:W-:-:S04]  /*05e0*/  IMAD.MOV R6, RZ, RZ, -R3 ;  /* 0x000000ffff067224 */ /* 0x004fc800078e0a03 */
[----:B------:R-:W-:Y:S02]  /*05f0*/  IMAD R9, R6, R7, RZ ;  /* 0x0000000706097224 */ /* 0x000fe400078e02ff */
[----:B------:R-:W-:Y:S02]  /*0600*/  IMAD.MOV.U32 R6, RZ, RZ, R8 ;  /* 0x000000ffff067224 */ /* 0x000fe400078e0008 */
[----:B------:R-:W-:-:S06]  /*0610*/  IMAD.HI.U32 R3, R3, R9, R2 ;  /* 0x0000000903037227 */ /* 0x000fcc00078e0002 */
[----:B------:R-:W-:-:S04]  /*0620*/  IMAD.HI.U32 R3, R3, R6, RZ ;  /* 0x0000000603037227 */ /* 0x000fc800078e00ff */
[----:B------:R-:W-:Y:S01]  /*0630*/  IMAD R0, R3, R0, R6 ;  /* 0x0000000003007224 */ /* 0x000fe200078e0206 */
[----:B------:R-:W-:Y:S04]  /*0640*/  BAR.SYNC.DEFER_BLOCKING 0x0 ;  /* 0x0000000000007b1d */ /* 0x000fe80000010000 */
[----:B------:R-:W-:-:S13]  /*0650*/  ISETP.GT.U32.AND P1, PT, R7, R0, PT ;  /* 0x000000000700720c */ /* 0x000fda0003f24070 */
[----:B------:R-:W-:Y:S02]  /*0660*/  @!P1 IMAD.IADD R0, R0, 0x1, -R7 ;  /* 0x0000000100009824 */ /* 0x000fe400078e0a07 */
[----:B------:R-:W-:Y:S01]  /*0670*/  @!P1 VIADD R3, R3, 0x1 ;  /* 0x0000000103039836 */ /* 0x000fe20000000000 */
[----:B------:R-:W-:Y:S02]  /*0680*/  ISETP.NE.AND P1, PT, R4, RZ, PT ;  /* 0x000000ff0400720c */ /* 0x000fe40003f25270 */
[----:B------:R-:W-:Y:S02]  /*0690*/  ISETP.GE.U32.AND P0, PT, R0, R7, PT ;  /* 0x000000070000720c */ /* 0x000fe40003f06070 */
[----:B------:R-:W-:-:S04]  /*06a0*/  LOP3.LUT R0, R5, R4, RZ, 0x3c, !PT ;  /* 0x0000000405007212 */ /* 0x000fc800078e3cff */
[----:B------:R-:W-:Y:S01]  /*06b0*/  ISETP.GE.AND P2, PT, R0, RZ, PT ;  /* 0x000000ff0000720c */ /* 0x000fe20003f46270 */
[----:B------:R-:W-:-:S06]  /*06c0*/  VIADD R0, R24, 0x3f ;  /* 0x0000003f18007836 */ /* 0x000fcc0000000000 */
[----:B------:R-:W-:-:S04]  /*06d0*/  @P0 VIADD R3, R3, 0x1 ;  /* 0x0000000103030836 */ /* 0x000fc80000000000 */
[----:B------:R-:W-:Y:S01]  /*06e0*/  IMAD.MOV.U32 R2, RZ, RZ, R3 ;  /* 0x000000ffff027224 */ /* 0x000fe200078e0003 */
[----:B------:R-:W-:-:S03]  /*06f0*/  SHF.R.S32.HI R3, RZ, 0x1f, R0 ;  /* 0x0000001fff037819 */ /* 0x000fc60000011400 */
[----:B------:R-:W-:Y:S01]  /*0700*/  @!P2 IMAD.MOV R2, RZ, RZ, -R2 ;  /* 0x000000ffff02a224 */ /* 0x000fe200078e0a02 */
[----:B------:R-:W-:Y:S02]  /*0710*/  @!P1 LOP3.LUT R2, RZ, R4, RZ, 0x33, !PT ;  /* 0x00000004ff029212 */ /* 0x000fe400078e33ff */
[----:B------:R-:W-:-:S03]  /*0720*/  LEA.HI R3, R3, R0, RZ, 0x6 ;  /* 0x0000000003037211 */ /* 0x000fc600078f30ff */
[----:B------:R-:W-:Y:S02]  /*0730*/  IMAD.SHL.U32 R73, R2, 0x8, RZ ;  /* 0x0000000802497824 */ /* 0x000fe400078e00ff */
[----:B------:R-:W-:-:S03]  /*0740*/  IMAD.MOV R2, RZ, RZ, -R2 ;  /* 0x000000ffff027224 */ /* 0x000fc600078e0a02 */
[----:B------:R-:W-:Y:S01]  /*0750*/  LEA.HI.SX32 R3, R3, -R73, 0x1a ;  /* 0x8000004903037211 */ /* 0x000fe200078fd2ff */
[----:B------:R-:W-:Y:S02]  /*0760*/  IMAD R10, R4, R2, R5 ;  /* 0x00000002040a7224 */ /* 0x000fe400078e0205 */
[----:B------:R-:W-:Y:S01]  /*0770*/  IMAD.MOV.U32 R2, RZ, RZ, RZ ;  /* 0x000000ffff027224 */ /* 0x000fe200078e00ff */
[----:B------:R-:W-:Y:S02]  /*0780*/  VIMNMX R11, PT, PT, R3, 0x8, PT ;  /* 0x00000008030b7848 */ /* 0x000fe40003fe0100 */
[----:B------:R-:W-:Y:S02]  /*0790*/  IABS R4, R10 ;  /* 0x0000000a00047213 */ /* 0x000fe40000000000 */
[----:B------:R-:W-:-:S04]  /*07a0*/  IABS R7, R11 ;  /* 0x0000000b00077213 */ /* 0x000fc80000000000 */
[----:B------:R-:W1:Y:S08]  /*07b0*/  I2F.RP R0, R7 ;  /* 0x0000000700007306 */ /* 0x000e700000209400 */
[----:B-1----:R-:W1:Y:S02]  /*07c0*/  MUFU.RCP R0, R0 ;  /* 0x0000000000007308 */ /* 0x002e640000001000 */
[----:B-1----:R-:W-:-:S06]  /*07d0*/  VIADD R3, R0, 0xffffffe ;  /* 0x0ffffffe00037836 */ /* 0x002fcc0000000000 */
[----:B------:R-:W1:Y:S02]  /*07e0*/  F2I.FTZ.U32.TRUNC.NTZ R3, R3 ;  /* 0x0000000300037305 */ /* 0x000e64000021f000 */
[----:B-1----:R-:W-:-:S04]  /*07f0*/  IMAD.MOV R6, RZ, RZ, -R3 ;  /* 0x000000ffff067224 */ /* 0x002fc800078e0a03 */
[----:B------:R-:W-:Y:S01]  /*0800*/  IMAD R5, R6, R7, RZ ;  /* 0x0000000706057224 */ /* 0x000fe200078e02ff */
[----:B------:R-:W-:-:S03]  /*0810*/  IABS R6, R11 ;  /* 0x0000000b00067213 */ /* 0x000fc60000000000 */
[----:B------:R-:W-:-:S04]  /*0820*/  IMAD.HI.U32 R2, R3, R5, R2 ;  /* 0x0000000503027227 */ /* 0x000fc800078e0002 */
[----:B------:R-:W-:Y:S02]  /*0830*/  IMAD.MOV.U32 R3, RZ, RZ, R4 ;  /* 0x000000ffff037224 */ /* 0x000fe400078e0004 */
[----:B------:R-:W-:Y:S02]  /*0840*/  IMAD.MOV R0, RZ, RZ, -R6 ;  /* 0x000000ffff007224 */ /* 0x000fe400078e0a06 */
[----:B------:R-:W-:Y:S01]  /*0850*/  IMAD.HI.U32 R2, R2, R3, RZ ;  /* 0x0000000302027227 */ /* 0x000fe200078e00ff */
[----:B------:R-:W1:Y:S03]  /*0860*/  I2F.RP R6, R22 ;  /* 0x0000001600067306 */ /* 0x000e660000209400 */
[----:B------:R-:W-:-:S05]  /*0870*/  IMAD R0, R2, R0, R3 ;  /* 0x0000000002007224 */ /* 0x000fca00078e0203 */
[----:B------:R-:W-:Y:S01]  /*0880*/  ISETP.GT.U32.AND P1, PT, R7, R0, PT ;  /* 0x000000000700720c */ /* 0x000fe20003f24070 */
[----:B------:R-:W2:Y:S08]  /*0890*/  I2F.RP R3, R23 ;  /* 0x0000001700037306 */ /* 0x000eb00000209400 */
[----:B-1----:R-:W1:Y:S04]  /*08a0*/  MUFU.RCP R6, R6 ;  /* 0x0000000600067308 */ /* 0x002e680000001000 */
[----:B------:R-:W-:-:S02]  /*08b0*/  @!P1 IMAD.IADD R0, R0, 0x1, -R7 ;  /* 0x0000000100009824 */ /* 0x000fc400078e0a07 */
[----:B------:R-:W-:Y:S01]  /*08c0*/  @!P1 VIADD R2, R2, 0x1 ;  /* 0x0000000102029836 */ /* 0x000fe20000000000 */
[----:B------:R-:W-:Y:S01]  /*08d0*/  ISETP.NE.AND P1, PT, R11, RZ, PT ;  /* 0x000000ff0b00720c */ /* 0x000fe20003f25270 */
[----:B--2---:R-:W2:Y:S01]  /*08e0*/  MUFU.RCP R3, R3 ;  /* 0x0000000300037308 */ /* 0x004ea20000001000 */
[----:B------:R-:W-:Y:S02]  /*08f0*/  ISETP.GE.U32.AND P0, PT, R0, R7, PT ;  /* 0x000000070000720c */ /* 0x000fe40003f06070 */
[----:B------:R-:W-:-:S04]  /*0900*/  LOP3.LUT R0, R10, R11, RZ, 0x3c, !PT ;  /* 0x0000000b0a007212 */ /* 0x000fc800078e3cff */
[----:B------:R-:W-:Y:S01]  /*0910*/  ISETP.GE.AND P2, PT, R0, RZ, PT ;  /* 0x000000ff0000720c */ /* 0x000fe20003f46270 */
[----:B-1----:R-:W-:-:S04]  /*0920*/  VIADD R4, R6, 0xffffffe ;  /* 0x0ffffffe06047836 */ /* 0x002fc80000000000 */
[----:B------:R1:W3:Y:S02]  /*0930*/  F2I.FTZ.U32.TRUNC.NTZ R5, R4 ;  /* 0x0000000400057305 */ /* 0x0002e4000021f000 */
[----:B------:R-:W-:-:S04]  /*0940*/  @P0 VIADD R2, R2, 0x1 ;  /* 0x0000000102020836 */ /* 0x000fc80000000000 */
[----:B------:R-:W-:Y:S02]  /*0950*/  IMAD.MOV.U32 R0, RZ, RZ, R2 ;  /* 0x000000ffff007224 */ /* 0x000fe400078e0002 */
[----:B--2---:R-:W-:Y:S02]  /*0960*/  VIADD R2, R3, 0xffffffe ;  /* 0x0ffffffe03027836 */ /* 0x004fe40000000000 */
[----:B------:R-:W-:Y:S01]  /*0970*/  @!P2 IMAD.MOV R0, RZ, RZ, -R0 ;  /* 0x000000ffff00a224 */ /* 0x000fe200078e0a00 */
[----:B------:R-:W-:Y:S01]  /*0980*/  @!P1 LOP3.LUT R0, RZ, R11, RZ, 0x33, !PT ;  /* 0x0000000bff009212 */ /* 0x000fe200078e33ff */
[----:B------:R-:W2:Y:S01]  /*0990*/  F2I.FTZ.U32.TRUNC.NTZ R3, R2 ;  /* 0x0000000200037305 */ /* 0x000ea2000021f000 */
[----:B-1----:R-:W-:Y:S02]  /*09a0*/  IMAD.MOV.U32 R4, RZ, RZ, RZ ;  /* 0x000000ffff047224 */ /* 0x002fe400078e00ff */
[----:B---3--:R-:W-:Y:S02]  /*09b0*/  IMAD.MOV R9, RZ, RZ, -R5 ;  /* 0x000000ffff097224 */ /* 0x008fe400078e0a05 */
[----:B------:R-:W-:-:S02]  /*09c0*/  IMAD.SHL.U32 R7, R0, 0x40, RZ ;  /* 0x0000004000077824 */ /* 0x000fc400078e00ff */
[----:B------:R-:W-:Y:S02]  /*09d0*/  IMAD R9, R9, R22, RZ ;  /* 0x0000001609097224 */ /* 0x000fe400078e02ff */
[----:B------:R-:W-:Y:S01]  /*09e0*/  IMAD.MOV R0, RZ, RZ, -R0 ;  /* 0x000000ffff007224 */ /* 0x000fe200078e0a00 */
[----:B------:R-:W-:Y:S01]  /*09f0*/  LOP3.LUT R80, R7, 0x4, R124, 0xfe, !PT ;  /* 0x0000000407507812 */ /* 0x000fe200078efe7c */
[----:B------:R-:W-:Y:S01]  /*0a00*/  IMAD.HI.U32 R5, R5, R9, R4 ;  /* 0x0000000905057227 */ /* 0x000fe200078e0004 */
[----:B------:R-:W-:Y:S02]  /*0a10*/  LOP3.LUT R81, R7, R124, RZ, 0xfc, !PT ;  /* 0x0000007c07517212 */ /* 0x000fe400078efcff */
[----:B------:R-:W-:Y:S01]  /*0a20*/  IABS R8, R80 ;  /* 0x0000005000087213 */ /* 0x000fe20000000000 */
[----:B--2---:R-:W-:Y:S01]  /*0a30*/  IMAD.MOV R12, RZ, RZ, -R3 ;  /* 0x000000ffff0c7224 */ /* 0x004fe200078e0a03 */
[----:B------:R-:W-:Y:S01]  /*0a40*/  IABS R6, R81 ;  /* 0x0000005100067213 */ /* 0x000fe20000000000 */
[----:B------:R-:W-:Y:S01]  /*0a50*/  IMAD R0, R11, R0, R10 ;  /* 0x000000000b007224 */ /* 0x000fe200078e020a */
[--C-:B------:R-:W-:Y:S01]  /*0a60*/  LOP3.LUT R150, R7, 0x8, R124.reuse, 0xfe, !PT ;  /* 0x0000000807967812 */ /* 0x100fe200078efe7c */
[----:B------:R-:W-:Y:S01]  /*0a70*/  IMAD.HI.U32 R4, R5, R8, RZ ;  /* 0x0000000805047227 */ /* 0x000fe200078e00ff */
[----:B------:R-:W-:-:S02]  /*0a80*/  LOP3.LUT R79, R7, 0xc, R124, 0xfe, !PT ;  /* 0x0000000c074f7812 */ /* 0x000fc400078efe7c */
[--C-:B------:R-:W-:Y:S01]  /*0a90*/  LOP3.LUT R77, R7, 0x14, R124.reuse, 0xfe, !PT ;  /* 0x00000014074d7812 */ /* 0x100fe200078efe7c */
[----:B------:R-:W-:Y:S01]  /*0aa0*/  IMAD.HI.U32 R2, R5, R6, RZ ;  /* 0x0000000605027227 */ /* 0x000fe200078e00ff */
[C---:B------:R-:W-:Y:S02]  /*0ab0*/  LOP3.LUT R78, R7.reuse, 0x10, R124, 0xfe, !PT ;  /* 0x00000010074e7812 */ /* 0x040fe400078efe7c */
[----:B------:R-:W-:Y:S01]  /*0ac0*/  IABS R10, R150 ;  /* 0x00000096000a7213 */ /* 0x000fe20000000000 */
[----:B------:R-:W-:Y:S01]  /*0ad0*/  IMAD.MOV R13, RZ, RZ, -R4 ;  /* 0x000000ffff0d7224 */ /* 0x000fe200078e0a04 */
[----:B------:R-:W-:Y:S01]  /*0ae0*/  LOP3.LUT R76, R7, 0x18, R124, 0xfe, !PT ;  /* 0x00000018074c7812 */ /* 0x000fe200078efe7c */
[----:B------:R-:W-:Y:S01]  /*0af0*/  IMAD R9, R12, R23, RZ ;  /* 0x000000170c097224 */ /* 0x000fe200078e02ff */
[----:B------:R-:W-:Y:S01]  /*0b00*/  IABS R12, R79 ;  /* 0x0000004f000c7213 */ /* 0x000fe20000000000 */
[----:B------:R-:W-:Y:S01]  /*0b10*/  IMAD.MOV R11, RZ, RZ, -R2 ;  /* 0x000000ffff0b7224 */ /* 0x000fe200078e0a02 */
[----:B------:R-:W-:Y:S01]  /*0b20*/  IABS R14, R77 ;  /* 0x0000004d000e7213 */ /* 0x000fe20000000000 */
[----:B------:R-:W-:Y:S01]  /*0b30*/  IMAD.MOV.U32 R2, RZ, RZ, RZ ;  /* 0x000000ffff027224 */ /* 0x000fe200078e00ff */
[----:B------:R-:W-:Y:S01]  /*0b40*/  IABS R16, R76 ;  /* 0x0000004c00107213 */ /* 0x000fe20000000000 */
[----:B------:R-:W-:Y:S01]  /*0b50*/  IMAD R8, R22, R13, R8 ;  /* 0x0000000d16087224 */ /* 0x000fe200078e0208 */
[----:B------:R-:W-:Y:S01]  /*0b60*/  IABS R13, R78 ;  /* 0x0000004e000d7213 */ /* 0x000fe20000000000 */
[----:B------:R-:W-:Y:S01]  /*0b70*/  IMAD.IADD R73, R73, 0x1, R0 ;  /* 0x0000000149497824 */ /* 0x000fe200078e0200 */
[--C-:B------:R-:W-:Y:S01]  /*0b80*/  LOP3.LUT R75, R7, 0x1c, R124.reuse, 0xfe, !PT ;  /* 0x0000001c074b7812 */ /* 0x100fe200078efe7c */
[----:B------:R-:W-:Y:S01]  /*0b90*/  IMAD.HI.U32 R0, R5, R10, RZ ;  /* 0x0000000a05007227 */ /* 0x000fe200078e00ff */
[----:B------:R-:W-:-:S02]  /*0ba0*/  LOP3.LUT R72, R7, 0x24, R124, 0xfe, !PT ;  /* 0x0000002407487812 */ /* 0x000fc400078efe7c */
[----:B------:R-:W-:Y:S01]  /*0bb0*/  LOP3.LUT R148, R7, 0x3c, R124, 0xfe, !PT ;  /* 0x0000003c07947812 */ /* 0x000fe200078efe7c */
[----:B------:R-:W-:Y:S01]  /*0bc0*/  IMAD.HI.U32 R2, R3, R9, R2 ;  /* 0x0000000903027227 */ /* 0x000fe200078e0002 */
[----:B------:R-:W-:Y:S02]  /*0bd0*/  IABS R19, R72 ;  /* 0x0000004800137213 */ /* 0x000fe40000000000 */
[----:B------:R-:W-:Y:S01]  /*0be0*/  IABS R21, R148 ;  /* 0x0000009400157213 */ /* 0x000fe20000000000 */
[----:B------:R-:W-:Y:S01]  /*0bf0*/  IMAD.HI.U32 R3, R5, R12, RZ ;  /* 0x0000000c05037227 */ /* 0x000fe200078e00ff */
[C-C-:B------:R-:W-:Y:S02]  /*0c00*/  LOP3.LUT R74, R7.reuse, 0x20, R124.reuse, 0xfe, !PT ;  /* 0x00000020074a7812 */ /* 0x140fe400078efe7c */
[----:B------:R-:W-:Y:S01]  /*0c10*/  LOP3.LUT R71, R7, 0x28, R124, 0xfe, !PT ;  /* 0x0000002807477812 */ /* 0x000fe200078efe7c */
[----:B------:R-:W-:Y:S01]  /*0c20*/  IMAD R6, R22, R11, R6 ;  /* 0x0000000b16067224 */ /* 0x000fe200078e0206 */
[----:B------:R-:W-:Y:S01]  /*0c30*/  IABS R18, R74 ;  /* 0x0000004a00127213 */ /* 0x000fe20000000000 */
[----:B------:R-:W-:Y:S01]  /*0c40*/  IMAD.HI.U32 R9, R5, R14, RZ ;  /* 0x0000000e05097227 */ /* 0x000fe200078e00ff */
[----:B------:R-:W-:-:S02]  /*0c50*/  LOP3.LUT R68, R7, 0x34, R124, 0xfe, !PT ;  /* 0x0000003407447812 */ /* 0x000fc400078efe7c */
[--C-:B------:R-:W-:Y:S01]  /*0c60*/  LOP3.LUT R70, R7, 0x2c, R124.reuse, 0xfe, !PT ;  /* 0x0000002c07467812 */ /* 0x100fe200078efe7c */
[----:B------:R-:W-:Y:S01]  /*0c70*/  IMAD.HI.U32 R4, R5, R13, RZ ;  /* 0x0000000d05047227 */ /* 0x000fe200078e00ff */
[----:B------:R-:W-:Y:S02]  /*0c80*/  IABS R28, R68 ;  /* 0x00000044001c7213 */ /* 0x000fe40000000000 */
[----:B------:R-:W-:Y:S01]  /*0c90*/  LOP3.LUT R69, R7, 0x30, R124, 0xfe, !PT ;  /* 0x0000003007457812 */ /* 0x000fe200078efe7c */
[----:B------:R-:W-:Y:S02]  /*0ca0*/  IMAD.MOV R11, RZ, RZ, -R0 ;  /* 0x000000ffff0b7224 */ /* 0x000fe400078e0a00 */
[----:B------:R-:W-:Y:S01]  /*0cb0*/  IMAD.HI.U32 R0, R5, R16, RZ ;  /* 0x0000001005007227 */ /* 0x000fe200078e00ff */
[----:B------:R-:W-:-:S03]  /*0cc0*/  IABS R26, R69 ;  /* 0x00000045001a7213 */ /* 0x000fc60000000000 */
[----:B------:R-:W-:Y:S02]  /*0cd0*/  IMAD.MOV R3, RZ, RZ, -R3 ;  /* 0x000000ffff037224 */ /* 0x000fe400078e0a03 */
[----:B------:R-:W-:Y:S02]  /*0ce0*/  IMAD.MOV R15, RZ, RZ, -R9 ;  /* 0x000000ffff0f7224 */ /* 0x000fe400078e0a09 */
[----:B------:R-:W-:Y:S02]  /*0cf0*/  IMAD R73, R73, 0x40, R122 ;  /* 0x0000004049497824 */ /* 0x000fe400078e027a */
[----:B------:R-:W-:Y:S02]  /*0d00*/  IMAD.MOV R4, RZ, RZ, -R4 ;  /* 0x000000ffff047224 */ /* 0x000fe400078e0a04 */
[----:B------:R-:W-:Y:S02]  /*0d10*/  IMAD R9, R22, R11, R10 ;  /* 0x0000000b16097224 */ /* 0x000fe400078e020a */
[----:B------:R-:W-:-:S02]  /*0d20*/  IMAD.MOV R17, RZ, RZ, -R0 ;  /* 0x000000ffff117224 */ /* 0x000fc400078e0a00 */
[C---:B------:R-:W-:Y:S01]  /*0d30*/  IMAD R10, R22.reuse, R3, R12 ;  /* 0x00000003160a7224 */ /* 0x040fe200078e020c */
[C---:B------:R-:W-:Y:S01]  /*0d40*/  ISETP.GT.U32.AND P3, PT, R22.reuse, R9, PT ;  /* 0x000000091600720c */ /* 0x040fe20003f64070 */
[C---:B------:R-:W-:Y:S01]  /*0d50*/  IMAD R12, R22.reuse, R15, R14 ;  /* 0x0000000f160c7224 */ /* 0x040fe200078e020e */
[----:B------:R-:W-:Y:S01]  /*0d60*/  IABS R15, R73 ;  /* 0x00000049000f7213 */ /* 0x000fe20000000000 */
[C---:B------:R-:W-:Y:S01]  /*0d70*/  IMAD R11, R22.reuse, R4, R13 ;  /* 0x00000004160b7224 */ /* 0x040fe200078e020d */
[C---:B------:R-:W-:Y:S01]  /*0d80*/  ISETP.GT.U32.AND P5, PT, R22.reuse, R10, PT ;  /* 0x0000000a1600720c */ /* 0x040fe20003fa4070 */
[----:B------:R-:W-:Y:S01]  /*0d90*/  IMAD R13, R22, R17, R16 ;  /* 0x00000011160d7224 */ /* 0x000fe200078e0210 */
[----:B------:R-:W-:Y:S01]  /*0da0*/  IABS R16, R75 ;  /* 0x0000004b00107213 */ /* 0x000fe20000000000 */
[----:B------:R-:W-:Y:S01]  /*0db0*/  IMAD.HI.U32 R2, R2, R15, RZ ;  /* 0x0000000f02027227 */ /* 0x000fe200078e00ff */
[----:B------:R-:W-:-:S03]  /*0dc0*/  ISETP.GT.U32.AND P4, PT, R22, R11, PT ;  /* 0x0000000b1600720c */ /* 0x000fc60003f84070 */
[----:B------:R-:W-:-:S04]  /*0dd0*/  IMAD.HI.U32 R0, R5, R16, RZ ;  /* 0x0000001005007227 */ /* 0x000fc800078e00ff */
[----:B------:R-:W-:-:S04]  /*0de0*/  IMAD.HI.U32 R4, R5, R19, RZ ;  /* 0x0000001305047227 */ /* 0x000fc800078e00ff */
[----:B------:R-:W-:Y:S02]  /*0df0*/  IMAD.MOV R2, RZ, RZ, -R2 ;  /* 0x000000ffff027224 */ /* 0x000fe400078e0a02 */
[----:B------:R-:W-:Y:S02]  /*0e00*/  IMAD.MOV R17, RZ, RZ, -R0 ;  /* 0x000000ffff117224 */ /* 0x000fe400078e0a00 */
[----:B------:R-:W-:Y:S02]  /*0e10*/  IMAD.MOV R0, RZ, RZ, -R4 ;  /* 0x000000ffff007224 */ /* 0x000fe400078e0a04 */
[----:B------:R-:W-:Y:S02]  /*0e20*/  IMAD R4, R23, R2, R15 ;  /* 0x0000000217047224 */ /* 0x000fe400078e020f */
[----:B------:R-:W-:-:S03]  /*0e30*/  IMAD.HI.U32 R14, R5, R21, RZ ;  /* 0x00000015050e7227 */ /* 0x000fc600078e00ff */
[----:B------:R-:W-:Y:S01]  /*0e40*/  ISETP.GT.U32.AND P0, PT, R23, R4, PT ;  /* 0x000000041700720c */ /* 0x000fe20003f04070 */
[----:B------:R-:W-:Y:S02]  /*0e50*/  IMAD.MOV R20, RZ, RZ, -R14 ;  /* 0x000000ffff147224 */ /* 0x000fe400078e0a0e */
[----:B------:R-:W-:-:S04]  /*0e60*/  IMAD.HI.U32 R3, R5, R18, RZ ;  /* 0x0000001205037227 */ /* 0x000fc800078e00ff */
[C---:B------:R-:W-:Y:S01]  /*0e70*/  IMAD R21, R22.reuse, R20, R21 ;  /* 0x0000001416157224 */ /* 0x040fe200078e0215 */
[----:B------:R-:W-:Y:S01]  /*0e80*/  IABS R20, R70 ;  /* 0x0000004600147213 */ /* 0x000fe20000000000 */
[----:B------:R-:W-:Y:S02]  /*0e90*/  IMAD.MOV R3, RZ, RZ, -R3 ;  /* 0x000000ffff037224 */ /* 0x000fe400078e0a03 */
[----:B------:R-:W-:Y:S01]  /*0ea0*/  @!P3 IMAD.IADD R9, R9, 0x1, -R22 ;  /* 0x000000010909b824 */ /* 0x000fe200078e0a16 */
[----:B------:R-:W-:Y:S01]  /*0eb0*/  ISETP.GT.U32.AND P1, PT, R22, R21, PT ;  /* 0x000000151600720c */ /* 0x000fe20003f24070 */
[----:B------:R-:W-:Y:S01]  /*0ec0*/  @!P0 IMAD.IADD R4, R4, 0x1, -R23 ;  /* 0x0000000104048824 */ /* 0x000fe200078e0a17 */
[C---:B------:R-:W-:Y:S01]  /*0ed0*/  ISETP.GT.U32.AND P0, PT, R22.reuse, R6, PT ;  /* 0x000000061600720c */ /* 0x040fe20003f04070 */
[C---:B------:R-:W-:Y:S01]  /*0ee0*/  IMAD R15, R22.reuse, R3, R18 ;  /* 0x00000003160f7224 */ /* 0x040fe200078e0212 */
[----:B------:R-:W-:Y:S01]  /*0ef0*/  IABS R18, R71 ;  /* 0x0000004700127213 */ /* 0x000fe20000000000 */
[----:B------:R-:W-:Y:S01]  /*0f00*/  @!P4 IMAD.IADD R11, R11, 0x1, -R22 ;  /* 0x000000010b0bc824 */ /* 0x000fe200078e0a16 */
[----:B------:R-:W-:Y:S01]  /*0f10*/  ISETP.GT.U32.AND P2, PT, R23, R4, PT ;  /* 0x000000041700720c */ /* 0x000fe20003f44070 */
[C---:B------:R-:W-:Y:S01]  /*0f20*/  IMAD R14, R22.reuse, R17, R16 ;  /* 0x00000011160e7224 */ /* 0x040fe200078e0210 */
[C---:B------:R-:W-:Y:S01]  /*0f30*/  ISETP.GT.U32.AND P4, PT, R22.reuse, R9, PT ;  /* 0x000000091600720c */ /* 0x040fe20003f84070 */
[----:B------:R-:W-:-:S02]  /*0f40*/  IMAD R16, R22, R0, R19 ;  /* 0x0000000016107224 */ /* 0x000fc400078e0213 */
[----:B------:R-:W-:-:S04]  /*0f50*/  IMAD.HI.U32 R0, R5, R18, RZ ;  /* 0x0000001205007227 */ /* 0x000fc800078e00ff */
[--C-:B------:R-:W-:Y:S01]  /*0f60*/  @!P1 IMAD.IADD R21, R21, 0x1, -R22.reuse ;  /* 0x0000000115159824 */ /* 0x100fe200078e0a16 */
[----:B------:R-:W-:Y:S01]  /*0f70*/  ISETP.GT.U32.AND P1, PT, R22, R12, PT ;  /* 0x0000000c1600720c */ /* 0x000fe20003f24070 */
[----:B------:R-:W-:Y:S02]  /*0f80*/  @!P0 IMAD.IADD R6, R6, 0x1, -R22 ;  /* 0x0000000106068824 */ /* 0x000fe400078e0a16 */
[----:B------:R-:W-:Y:S01]  /*0f90*/  @!P2 IMAD.IADD R4, R4, 0x1, -R23 ;  /* 0x000000010404a824 */ /* 0x000fe200078e0a17 */
[C---:B------:R-:W-:Y:S01]  /*0fa0*/  ISETP.GT.U32.AND P2, PT, R22.reuse, R8, PT ;  /* 0x000000081600720c */ /* 0x040fe20003f44070 */
[C---:B------:R-:W-:Y:S01]  /*0fb0*/  IMAD.HI.U32 R17, R5.reuse, R28, RZ ;  /* 0x0000001c05117227 */ /* 0x040fe200078e00ff */
[----:B------:R-:W-:Y:S01]  /*0fc0*/  ISETP.GT.U32.AND P0, PT, R22, R21, PT ;  /* 0x000000151600720c */ /* 0x000fe20003f04070 */
[----:B------:R-:W1:Y:S02]  /*0fd0*/  LDS R23, [UR12] ;  /* 0x0000000cff177984 */ /* 0x000e640008000800 */
[----:B------:R-:W-:-:S04]  /*0fe0*/  IMAD.HI.U32 R2, R5, R20, RZ ;  /* 0x0000001405027227 */ /* 0x000fc800078e00ff */
[----:B------:R-:W-:Y:S02]  /*0ff0*/  @!P1 IMAD.IADD R12, R12, 0x1, -R22 ;  /* 0x000000010c0c9824 */ /* 0x000fe400078e0a16 */
[----:B------:R-:W-:Y:S01]  /*1000*/  IMAD.MOV R19, RZ, RZ, -R0 ;  /* 0x000000ffff137224 */ /* 0x000fe200078e0a00 */
[----:B------:R-:W-:Y:S01]  /*1010*/  LOP3.LUT R0, R7, 0x38, R124, 0xfe, !PT ;  /* 0x0000003807007812 */ /* 0x000fe200078efe7c */
[--C-:B------:R-:W-:Y:S01]  /*1020*/  @!P2 IMAD.IADD R8, R8, 0x1, -R22.reuse ;  /* 0x000000010808a824 */ /* 0x100fe200078e0a16 */
[C---:B------:R-:W-:Y:S01]  /*1030*/  ISETP.GT.U32.AND P2, PT, R22.reuse, R6, PT ;  /* 0x000000061600720c */ /* 0x040fe20003f44070 */
[----:B------:R-:W-:Y:S01]  /*1040*/  @!P0 IMAD.IADD R21, R21, 0x1, -R22 ;  /* 0x0000000115158824 */ /* 0x000fe200078e0a16 */
[C---:B------:R-:W-:Y:S01]  /*1050*/  ISETP.GT.U32.AND P0, PT, R22.reuse, R11, PT ;  /* 0x0000000b1600720c */ /* 0x040fe20003f04070 */
[----:B------:R-:W-:Y:S01]  /*1060*/  IMAD.MOV R29, RZ, RZ, -R17 ;  /* 0x000000ffff1d7224 */ /* 0x000fe200078e0a11 */
[C---:B------:R-:W-:Y:S01]  /*1070*/  ISETP.GT.U32.AND P3, PT, R22.reuse, R8, PT ;  /* 0x000000081600720c */ /* 0x040fe20003f64070 */
[----:B------:R-:W-:Y:S01]  /*1080*/  IMAD.MOV R27, RZ, RZ, -R2 ;  /* 0x000000ffff1b7224 */ /* 0x000fe200078e0a02 */
[C---:B------:R-:W-:Y:S01]  /*1090*/  ISETP.GT.U32.AND P1, PT, R22.reuse, R12, PT ;  /* 0x0000000c1600720c */ /* 0x040fe20003f24070 */
[----:B------:R-:W-:Y:S01]  /*10a0*/  IMAD R17, R22, R19, R18 ;  /* 0x0000001316117224 */ /* 0x000fe200078e0212 */
[----:B------:R-:W-:Y:S01]  /*10b0*/  IABS R7, R0 ;  /* 0x0000000000077213 */ /* 0x000fe20000000000 */
[----:B------:R-:W-:-:S02]  /*10c0*/  @!P5 IMAD.IADD R10, R10, 0x1, -R22 ;  /* 0x000000010a0ad824 */ /* 0x000fc400078e0a16 */
[----:B------:R-:W-:Y:S02]  /*10d0*/  IMAD R18, R22, R27, R20 ;  /* 0x0000001b16127224 */ /* 0x000fe400078e0214 */
[--C-:B------:R-:W-:Y:S01]  /*10e0*/  @!P2 IMAD.IADD R6, R6, 0x1, -R22.reuse ;  /* 0x000000010606a824 */ /* 0x100fe200078e0a16 */
[C---:B------:R-:W-:Y:S01]  /*10f0*/  ISETP.GT.U32.AND P5, PT, R22.reuse, R10, PT ;  /* 0x0000000a1600720c */ /* 0x040fe20003fa4070 */
[--C-:B------:R-:W-:Y:S01]  /*1100*/  @!P4 IMAD.IADD R9, R9, 0x1, -R22.reuse ;  /* 0x000000010909c824 */ /* 0x100fe200078e0a16 */
[----:B------:R-:W-:Y:S01]  /*1110*/  ISETP.GT.U32.AND P2, PT, R22, R13, PT ;  /* 0x0000000d1600720c */ /* 0x000fe20003f44070 */
[--C-:B------:R-:W-:Y:S01]  /*1120*/  @!P3 IMAD.IADD R8, R8, 0x1, -R22.reuse ;  /* 0x000000010808b824 */ /* 0x100fe200078e0a16 */
[C---:B------:R-:W-:Y:S01]  /*1130*/  ISETP.GT.U32.AND P3, PT, R22.reuse, R14, PT ;  /* 0x0000000e1600720c */ /* 0x040fe20003f64070 */
[----:B------:R-:W-:Y:S01]  /*1140*/  @!P0 IMAD.IADD R11, R11, 0x1, -R22 ;  /* 0x000000010b0b8824 */ /* 0x000fe200078e0a16 */
[C---:B------:R-:W-:Y:S01]  /*1150*/  ISETP.GT.U32.AND P4, PT, R22.reuse, R15, PT ;  /* 0x0000000f1600720c */ /* 0x040fe20003f84070 */
[----:B------:R-:W-:Y:S01]  /*1160*/  IMAD.HI.U32 R3, R5, R26, RZ ;  /* 0x0000001a05037227 */ /* 0x000fe200078e00ff */
[----:B------:R-:W-:-:S03]  /*1170*/  ISETP.GT.U32.AND P0, PT, R22, R17, PT ;  /* 0x000000111600720c */ /* 0x000fc60003f04070 */
[----:B------:R-:W-:Y:S01]  /*1180*/  @!P1 IMAD.IADD R12, R12, 0x1, -R22 ;  /* 0x000000010c0c9824 */ /* 0x000fe200078e0a16 */
[----:B------:R-:W-:Y:S01]  /*1190*/  ISETP.GT.U32.AND P1, PT, R22, R18, PT ;  /* 0x000000121600720c */ /* 0x000fe20003f24070 */
[----:B------:R-:W-:Y:S02]  /*11a0*/  IMAD.MOV R3, RZ, RZ, -R3 ;  /* 0x000000ffff037224 */ /* 0x000fe400078e0a03 */
[----:B------:R-:W-:Y:S01]  /*11b0*/  IMAD.HI.U32 R5, R5, R7, RZ ;  /* 0x0000000705057227 */ /* 0x000fe200078e00ff */
[----:B-1----:R-:W-:-:S03]  /*11c0*/  R2UR UR9, R23 ;  /* 0x00000000170972ca */ /* 0x002fc600000e0000 */
[----:B------:R-:W-:Y:S02]  /*11d0*/  IMAD R19, R22, R3, R26 ;  /* 0x0000000316137224 */ /* 0x000fe400078e021a */
[----:B------:R-:W-:Y:S01]  /*11e0*/  IMAD.MOV R5, RZ, RZ, -R5 ;  /* 0x000000ffff057224 */ /* 0x000fe200078e0a05 */
[----:B------:R-:W1:Y:S01]  /*11f0*/  LDC.64 R2, c[0x0][0x3a8] ;  /* 0x0000ea00ff027b82 */ /* 0x000e620000000a00 */
[----:B------:R-:W-:Y:S02]  /*1200*/  @!P3 IMAD.IADD R14, R14, 0x1, -R22 ;  /* 0x000000010e0eb824 */ /* 0x000fe400078e0a16 */
[----:B------:R-:W-:Y:S02]  /*1210*/  IMAD R20, R22, R29, R28 ;  /* 0x0000001d16147224 */ /* 0x000fe400078e021c */
[--C-:B------:R-:W-:Y:S01]  /*1220*/  @!P5 IMAD.IADD R10, R10, 0x1, -R22.reuse ;  /* 0x000000010a0ad824 */ /* 0x100fe200078e0a16 */
[C---:B------:R-:W-:Y:S01]  /*1230*/  ISETP.GT.U32.AND P5, PT, R22.reuse, R16, PT ;  /* 0x000000101600720c */ /* 0x040fe20003fa4070 */
[C---:B------:R-:W-:Y:S01]  /*1240*/  IMAD R7, R22.reuse, R5, R7 ;  /* 0x0000000516077224 */ /* 0x040fe200078e0207 */
[C---:B------:R-:W-:Y:S01]  /*1250*/  ISETP.GT.U32.AND P3, PT, R22.reuse, R20, PT ;  /* 0x000000141600720c */ /* 0x040fe20003f64070 */
[--C-:B------:R-:W-:Y:S01]  /*1260*/  @!P2 IMAD.IADD R13, R13, 0x1, -R22.reuse ;  /* 0x000000010d0da824 */ /* 0x100fe200078e0a16 */
[C---:B------:R-:W-:Y:S01]  /*1270*/  ISETP.GT.U32.AND P2, PT, R22.reuse, R19, PT ;  /* 0x000000131600720c */ /* 0x040fe20003f44070 */
[--C-:B------:R-:W-:Y:S01]  /*1280*/  @!P4 IMAD.IADD R15, R15, 0x1, -R22.reuse ;  /* 0x000000010f0fc824 */ /* 0x100fe200078e0a16 */
[C---:B------:R-:W-:Y:S01]  /*1290*/  ISETP.GT.U32.AND P4, PT, R22.reuse, R7, PT ;  /* 0x000000071600720c */ /* 0x040fe20003f84070 */
[--C-:B------:R-:W-:Y:S01]  /*12a0*/  @!P0 IMAD.IADD R17, R17, 0x1, -R22.reuse ;  /* 0x0000000111118824 */ /* 0x100fe200078e0a16 */
[----:B------:R-:W-:Y:S01]  /*12b0*/  ISETP.GT.U32.AND P0, PT, R22, R14, PT ;  /* 0x0000000e1600720c */ /* 0x000fe20003f04070 */
[----:B------:R-:W-:Y:S01]  /*12c0*/  @!P1 IMAD.IADD R18, R18, 0x1, -R22 ;  /* 0x0000000112129824 */ /* 0x000fe200078e0a16 */
[----:B------:R-:W-:-:S02]  /*12d0*/  ISETP.GT.U32.AND P1, PT, R22, R15, PT ;  /* 0x0000000f1600720c */ /* 0x000fc40003f24070 */
[----:B------:R-:W-:Y:S01]  /*12e0*/  LOP3.LUT R5, RZ, R25, RZ, 0x33, !PT ;  /* 0x00000019ff057212 */ /* 0x000fe200078e33ff */
[--C-:B------:R-:W-:Y:S01]  /*12f0*/  @!P5 IMAD.IADD R16, R16, 0x1, -R22.reuse ;  /* 0x000000011010d824 */ /* 0x100fe200078e0a16 */
[----:B------:R-:W-:Y:S01]  /*1300*/  ISETP.GT.U32.AND P5, PT, R22, R13, PT ;  /* 0x0000000d1600720c */ /* 0x000fe20003fa4070 */
[--C-:B------:R-:W-:Y:S02]  /*1310*/  @!P3 IMAD.IADD R20, R20, 0x1, -R22.reuse ;  /* 0x000000011414b824 */ /* 0x100fe400078e0a16 */
[--C-:B------:R-:W-:Y:S01]  /*1320*/  @!P2 IMAD.IADD R19, R19, 0x1, -R22.reuse ;  /* 0x000000011313a824 */ /* 0x100fe200078e0a16 */
[C---:B------:R-:W-:Y:S01]  /*1330*/  ISETP.GT.U32.AND P3, PT, R22.reuse, R16, PT ;  /* 0x000000101600720c */ /* 0x040fe20003f64070 */
[--C-:B------:R-:W-:Y:S01]  /*1340*/  @!P4 IMAD.IADD R7, R7, 0x1, -R22.reuse ;  /* 0x000000010707c824 */ /* 0x100fe200078e0a16 */
[----:B------:R-:W-:Y:S01]  /*1350*/  ISETP.GT.U32.AND P4, PT, R22, R17, PT ;  /* 0x000000111600720c */ /* 0x000fe20003f84070 */
[--C-:B------:R-:W-:Y:S01]  /*1360*/  @!P0 IMAD.IADD R14, R14, 0x1, -R22.reuse ;  /* 0x000000010e0e8824 */ /* 0x100fe200078e0a16 */
[C---:B------:R-:W-:Y:S01]  /*1370*/  ISETP.GT.U32.AND P0, PT, R22.reuse, R18, PT ;  /* 0x000000121600720c */ /* 0x040fe20003f04070 */
[--C-:B------:R-:W-:Y:S01]  /*1380*/  @!P1 IMAD.IADD R15, R15, 0x1, -R22.reuse ;  /* 0x000000010f0f9824 */ /* 0x100fe200078e0a16 */
[----:B------:R-:W-:Y:S01]  /*1390*/  ISETP.GT.U32.AND P1, PT, R22, R19, PT ;  /* 0x000000131600720c */ /* 0x000fe20003f24070 */
[----:B-1----:R-:W-:Y:S01]  /*13a0*/  IMAD R137, R124, R2, RZ ;  /* 0x000000027c897224 */ /* 0x002fe200078e02ff */
[----:B------:R-:W-:Y:S01]  /*13b0*/  ISETP.GE.AND P2, PT, R73, RZ, PT ;  /* 0x000000ff4900720c */ /* 0x000fe20003f46270 */
[----:B------:R-:W-:Y:S01]  /*13c0*/  @!P5 IMAD.IADD R13, R13, 0x1, -R22 ;  /* 0x000000010d0dd824 */ /* 0x000fe200078e0a16 */
[----:B------:R-:W-:Y:S01]  /*13d0*/  ISETP.GT.U32.AND P5, PT, R22, R20, PT ;  /* 0x000000141600720c */ /* 0x000fe20003fa4070 */
[----:B------:R-:W-:-:S02]  /*13e0*/  IMAD R135, R2, 0x4, R137 ;  /* 0x0000000402877824 */ /* 0x000fc400078e0289 */
[--C-:B------:R-:W-:Y:S01]  /*13f0*/  @!P3 IMAD.IADD R16, R16, 0x1, -R22.reuse ;  /* 0x000000011010b824 */ /* 0x100fe200078e0a16 */
[----:B------:R-:W-:Y:S01]  /*1400*/  ISETP.NE.AND P3, PT, R24, RZ, PT ;  /* 0x000000ff1800720c */ /* 0x000fe20003f65270 */
[--C-:B------:R-:W-:Y:S01]  /*1410*/  @!P4 IMAD.IADD R17, R17, 0x1, -R22.reuse ;  /* 0x000000011111c824 */ /* 0x100fe200078e0a16 */
[----:B------:R-:W-:Y:S01]  /*1420*/  BAR.SYNC.DEFER_BLOCKING 0x0 ;  /* 0x0000000000007b1d */ /* 0x000fe20000010000 */
[--C-:B------:R-:W-:Y:S01]  /*1430*/  @!P0 IMAD.IADD R18, R18, 0x1, -R22.reuse ;  /* 0x0000000112128824 */ /* 0x100fe200078e0a16 */
[----:B------:R-:W-:Y:S01]  /*1440*/  ISETP.GE.AND P0, PT, R80, RZ, PT ;  /* 0x000000ff5000720c */ /* 0x000fe20003f06270 */
[----:B------:R-:W-:Y:S01]  /*1450*/  @!P1 IMAD.IADD R19, R19, 0x1, -R22 ;  /* 0x0000000113139824 */ /* 0x000fe200078e0a16 */
[----:B------:R-:W-:Y:S01]  /*1460*/  ISETP.GE.AND P4, PT, R81, RZ, PT ;  /* 0x000000ff5100720c */ /* 0x000fe20003f86270 */
[----:B------:R-:W-:Y:S01]  /*1470*/  @!P2 IMAD.MOV R4, RZ, RZ, -R4 ;  /* 0x000000ffff04a224 */ /* 0x000fe200078e0a04 */
[----:B------:R-:W-:Y:S01]  /*1480*/  ISETP.GE.AND P1, PT, R150, RZ, PT ;  /* 0x000000ff9600720c */ /* 0x000fe20003f26270 */
[----:B------:R-:W-:Y:S01]  /*1490*/  IMAD R131, R2, 0x4, R135 ;  /* 0x0000000402837824 */ /* 0x000fe200078e0287 */
[----:B------:R-:W-:Y:S01]  /*14a0*/  ISETP.GT.U32.AND P2, PT, R22, R7, PT ;  /* 0x000000071600720c */ /* 0x000fe20003f44070 */
[----:B------:R-:W-:Y:S01]  /*14b0*/  @!P5 IMAD.IADD R20, R20, 0x1, -R22 ;  /* 0x000000011414d824 */ /* 0x000fe200078e0a16 */
[----:B------:R-:W-:Y:S01]  /*14c0*/  ISETP.GE.AND P5, PT, R148, RZ, PT ;  /* 0x000000ff9400720c */ /* 0x000fe20003fa6270 */
[----:B------:R-:W-:Y:S01]  /*14d0*/  IMAD R127, R2, 0x4, R131 ;  /* 0x00000004027f7824 */ /* 0x000fe200078e0283 */
[----:B------:R-:W-:Y:S01]  /*14e0*/  @!P3 LOP3.LUT R4, RZ, R24, RZ, 0x33, !PT ;  /* 0x00000018ff04b212 */ /* 0x000fe200078e33ff */
[----:B------:R-:W-:Y:S01]  /*14f0*/  IMAD R129, R122, R3, RZ ;  /* 0x000000037a817224 */ /* 0x000fe200078e02ff */
[----:B------:R-:W-:Y:S01]  /*1500*/  ISETP.GE.AND P3, PT, R79, RZ, PT ;  /* 0x000000ff4f00720c */ /* 0x000fe20003f66270 */
[----:B------:R-:W-:Y:S01]  /*1510*/  @!P0 IMAD.MOV R8, RZ, RZ, -R8 ;  /* 0x000000ffff088224 */ /* 0x000fe200078e0a08 */
[----:B------:R-:W-:Y:S01]  /*1520*/  ISETP.GE.AND P0, PT, R77, RZ, PT ;  /* 0x000000ff4d00720c */ /* 0x000fe20003f06270 */
[----:B------:R-:W-:Y:S01]  /*1530*/  @!P4 IMAD.MOV R6, RZ, RZ, -R6 ;  /* 0x000000ffff06c224 */ /* 0x000fe200078e0a06 */
[----:B------:R-:W-:Y:S01]  /*1540*/  ISETP.GE.AND P4, PT, R78, RZ, PT ;  /* 0x000000ff4e00720c */ /* 0x000fe20003f86270 */
[----:B------:R-:W-:Y:S01]  /*1550*/  @!P1 IMAD.MOV R9, RZ, RZ, -R9 ;  /* 0x000000ffff099224 */ /* 0x000fe200078e0a09 */
[----:B------:R-:W-:Y:S01]  /*1560*/  ISETP.GE.AND P1, PT, R76, RZ, PT ;  /* 0x000000ff4c00720c */ /* 0x000fe20003f26270 */
[----:B------:R-:W-:-:S02]  /*1570*/  IMAD R125, R2, 0x4, R127 ;  /* 0x00000004027d7824 */ /* 0x000fc400078e027f */
[----:B-----5:R-:W-:Y:S01]  /*1580*/  IMAD R120, R4, UR5, RZ ;  /* 0x0000000504787c24 */ /* 0x020fe2000f8e02ff */
[----:B------:R-:W1:Y:S01]  /*1590*/  LDCU UR5, c[0x0][0x3b0] ;  /* 0x00007600ff0577ac */ /* 0x000e620008000800 */
[----:B------:R-:W-:Y:S02]  /*15a0*/  IMAD R123, R2, 0x4, R125 ;  /* 0x00000004027b7824 */ /* 0x000fe400078e027d */
[----:B------:R-:W-:Y:S01]  /*15b0*/  @!P3 IMAD.MOV R10, RZ, RZ, -R10 ;  /* 0x000000ffff0ab224 */ /* 0x000fe200078e0a0a */
        /* <DEDUP_REMOVED lines=8> */
[----:B------:R-:W-:Y:S01]  /*1640*/  @!P2 IMAD.IADD R7, R7, 0x1, -R22 ;  /* 0x000000010707a824 */ /* 0x000fe200078e0a16 */
[----:B------:R-:W-:Y:S01]  /*1650*/  ISETP.NE.AND P2, PT, R25, RZ, PT ;  /* 0x000000ff1900720c */ /* 0x000fe20003f45270 */
        /* <DEDUP_REMOVED lines=9> */
[C---:B------:R-:W-:Y:S01]  /*16f0*/  IMAD R117, R2.reuse, 0x4, R119 ;  /* 0x0000000402757824 */ /* 0x040fe200078e0277 */
[C---:B------:R-:W-:Y:S01]  /*1700*/  SEL R98, R5.reuse, R6, !P2 ;  /* 0x0000000605627207 */ /* 0x040fe20005000000 */
[----:B------:R-:W-:Y:S01]  /*1710*/  @!P5 IMAD.MOV R21, RZ, RZ, -R21 ;  /* 0x000000ffff15d224 */ /* 0x000fe200078e0a15 */
[C---:B------:R-:W-:Y:S01]  /*1720*/  SEL R97, R5.reuse, R8, !P2 ;  /* 0x0000000805617207 */ /* 0x040fe20005000000 */
[----:B------:R-:W-:Y:S01]  /*1730*/  IMAD R115, R2, 0x4, R117 ;  /* 0x0000000402737824 */ /* 0x000fe200078e0275 */
[C---:B------:R-:W-:Y:S01]  /*1740*/  SEL R96, R5.reuse, R9, !P2 ;  /* 0x0000000905607207 */ /* 0x040fe20005000000 */
[----:B------:R-:W-:Y:S01]  /*1750*/  @!P3 IMAD.MOV R18, RZ, RZ, -R18 ;  /* 0x000000ffff12b224 */ /* 0x000fe200078e0a12 */
[C---:B------:R-:W-:Y:S01]  /*1760*/  SEL R95, R5.reuse, R10, !P2 ;  /* 0x0000000a055f7207 */ /* 0x040fe20005000000 */
[----:B------:R-:W-:Y:S01]  /*1770*/  @!P0 IMAD.MOV R20, RZ, RZ, -R20 ;  /* 0x000000ffff148224 */ /* 0x000fe200078e0a14 */
[C---:B------:R-:W-:Y:S01]  /*1780*/  LEA R170, P0, R120.reuse, UR16, 0x2 ;  /* 0x0000001078aa7c11 */ /* 0x040fe2000f8010ff */
[----:B------:R-:W-:Y:S01]  /*1790*/  @!P4 IMAD.MOV R19, RZ, RZ, -R19 ;  /* 0x000000ffff13c224 */ /* 0x000fe200078e0a13 */
[C---:B------:R-:W-:Y:S01]  /*17a0*/  SEL R94, R5.reuse, R11, !P2 ;  /* 0x0000000b055e7207 */ /* 0x040fe20005000000 */
[----:B------:R-:W-:Y:S01]  /*17b0*/  @!P1 IMAD.MOV R7, RZ, RZ, -R7 ;  /* 0x000000ffff079224 */ /* 0x000fe200078e0a07 */
[----:B------:R-:W-:Y:S01]  /*17c0*/  LEA.HI.X.SX32 R172, R120, UR17, 0x2, P0 ;  /* 0x0000001178ac7c11 */ /* 0x000fe200080f16ff */
[----:B------:R-:W-:Y:S01]  /*17d0*/  IMAD R113, R2, 0x4, R115 ;  /* 0x0000000402717824 */ /* 0x000fe200078e0273 */
[----:B------:R-:W-:Y:S01]  /*17e0*/  ISETP.GT.AND P0, PT, R118, 0x3f, PT ;  /* 0x0000003f7600780c */ /* 0x000fe20003f04270 */
[----:B-1----:R-:W-:Y:S01]  /*17f0*/  IMAD R98, R98, UR5, RZ ;  /* 0x0000000562627c24 */ /* 0x002fe2000f8e02ff */
[C---:B------:R-:W-:Y:S01]  /*1800*/  SEL R93, R5.reuse, R12, !P2 ;  /* 0x0000000c055d7207 */ /* 0x040fe20005000000 */
[----:B------:R-:W-:Y:S01]  /*1810*/  IMAD R111, R2, 0x4, R113 ;  /* 0x00000004026f7824 */ /* 0x000fe200078e0271 */
[----:B------:R-:W-:Y:S01]  /*1820*/  SEL R92, R5, R13, !P2 ;  /* 0x0000000d055c7207 */ /* 0x000fe20005000000 */
[----:B------:R-:W-:Y:S01]  /*1830*/  IMAD R95, R95, UR5, RZ ;  /* 0x000000055f5f7c24 */ /* 0x000fe2000f8e02ff */
[----:B------:R-:W-:Y:S01]  /*1840*/  SEL R91, R5, R14, !P2 ;  /* 0x0000000e055b7207 */ /* 0x000fe20005000000 */
[----:B------:R-:W-:Y:S01]  /*1850*/  IMAD R97, R97, UR5, RZ ;  /* 0x0000000561617c24 */ /* 0x000fe2000f8e02ff */
[C---:B------:R-:W-:Y:S01]  /*1860*/  SEL R90, R5.reuse, R15, !P2 ;  /* 0x0000000f055a7207 */ /* 0x040fe20005000000 */
[----:B------:R-:W-:Y:S01]  /*1870*/  IMAD R96, R96, UR5, RZ ;  /* 0x0000000560607c24 */ /* 0x000fe2000f8e02ff */
[C---:B------:R-:W-:Y:S01]  /*1880*/  SEL R89, R5.reuse, R16, !P2 ;  /* 0x0000001005597207 */ /* 0x040fe20005000000 */
[----:B------:R-:W-:Y:S01]  /*1890*/  IMAD R92, R92, UR5, RZ ;  /* 0x000000055c5c7c24 */ /* 0x000fe2000f8e02ff */
[C---:B------:R-:W-:Y:S01]  /*18a0*/  SEL R88, R5.reuse, R17, !P2 ;  /* 0x0000001105587207 */ /* 0x040fe20005000000 */
[----:B------:R-:W-:Y:S01]  /*18b0*/  IMAD R94, R94, UR5, RZ ;  /* 0x000000055e5e7c24 */ /* 0x000fe2000f8e02ff */
[----:B------:R-:W-:Y:S01]  /*18c0*/  SEL R87, R5, R18, !P2 ;  /* 0x0000001205577207 */ /* 0x000fe20005000000 */
[----:B------:R-:W-:Y:S01]  /*18d0*/  IMAD R93, R93, UR5, RZ ;  /* 0x000000055d5d7c24 */ /* 0x000fe2000f8e02ff */
[----:B------:R-:W-:Y:S01]  /*18e0*/  SEL R86, R5, R19, !P2 ;  /* 0x0000001305567207 */ /* 0x000fe20005000000 */
[----:B------:R-:W-:Y:S01]  /*18f0*/  IMAD R89, R89, UR5, RZ ;  /* 0x0000000559597c24 */ /* 0x000fe2000f8e02ff */
[----:B------:R-:W-:Y:S01]  /*1900*/  SEL R85, R5, R20, !P2 ;  /* 0x0000001405557207 */ /* 0x000fe20005000000 */
[----:B------:R-:W-:Y:S01]  /*1910*/  IMAD R91, R91, UR5, RZ ;  /* 0x000000055b5b7c24 */ /* 0x000fe2000f8e02ff */
[C---:B------:R-:W-:Y:S01]  /*1920*/  SEL R84, R5.reuse, R7, !P2 ;  /* 0x0000000705547207 */ /* 0x040fe20005000000 */
[----:B------:R-:W-:Y:S01]  /*1930*/  IMAD R90, R90, UR5, RZ ;  /* 0x000000055a5a7c24 */ /* 0x000fe2000f8e02ff */
[----:B------:R-:W-:Y:S01]  /*1940*/  SEL R126, R5, R21, !P2 ;  /* 0x00000015057e7207 */ /* 0x000fe20005000000 */
[----:B------:R-:W-:Y:S01]  /*1950*/  IMAD R86, R86, UR5, RZ ;  /* 0x0000000556567c24 */ /* 0x000fe2000f8e02ff */
[----:B------:R-:W-:Y:S01]  /*1960*/  SEL R12, RZ, 0x4, !P0 ;  /* 0x00000004ff0c7807 */ /* 0x000fe20004000000 */
[----:B------:R-:W-:Y:S01]  /*1970*/  IMAD R88, R88, UR5, RZ ;  /* 0x0000000558587c24 */ /* 0x000fe2000f8e02ff */
[-C--:B------:R-:W-:Y:S01]  /*1980*/  ISETP.GE.AND P2, PT, R116, R133.reuse, PT ;  /* 0x000000857400720c */ /* 0x080fe20003f46270 */
[----:B------:R-:W-:Y:S01]  /*1990*/  IMAD R87, R87, UR5, RZ ;  /* 0x0000000557577c24 */ /* 0x000fe2000f8e02ff */
[----:B------:R-:W-:Y:S01]  /*19a0*/  LEA R19, P1, R129, UR18, 0x2 ;  /* 0x0000001281137c11 */ /* 0x000fe2000f8210ff */
[----:B------:R-:W-:Y:S01]  /*19b0*/  IMAD R126, R126, UR5, RZ ;  /* 0x000000057e7e7c24 */ /* 0x000fe2000f8e02ff */
[----:B------:R-:W-:Y:S01]  /*19c0*/  SEL R5, R12, RZ, !P2 ;  /* 0x000000ff0c057207 */ /* 0x000fe20005000000 */
[----:B------:R-:W-:Y:S01]  /*19d0*/  IMAD R85, R85, UR5, RZ ;  /* 0x0000000555557c24 */ /* 0x000fe2000f8e02ff */
[----:B------:R-:W-:Y:S01]  /*19e0*/  LEA.HI.X.SX32 R13, R129, UR19, 0x2, P1 ;  /* 0x00000013810d7c11 */ /* 0x000fe200088f16ff */
[----:B------:R-:W-:Y:S01]  /*19f0*/  IMAD R84, R84, UR5, RZ ;  /* 0x0000000554547c24 */ /* 0x000fe2000f8e02ff */
[----:B------:R-:W-:Y:S01]  /*1a00*/  ISETP.NE.U32.AND P5, PT, R5, RZ, PT ;  /* 0x000000ff0500720c */ /* 0x000fe20003fa5070 */
[----:B------:R-:W-:Y:S01]  /*1a10*/  IMAD R5, R2, 0x4, R111 ;  /* 0x0000000402057824 */ /* 0x000fe200078e026f */
[-C--:B------:R-:W-:Y:S01]  /*1a20*/  ISETP.GE.AND P1, PT, R124, R133.reuse, PT ;  /* 0x000000857c00720c */ /* 0x080fe20003f26270 */
[----:B------:R-:W-:Y:S01]  /*1a30*/  VIADD R17, R133, 0xffffffc0 ;  /* 0xffffffc085117836 */ /* 0x000fe20000000000 */
[----:B------:R-:W-:Y:S01]  /*1a40*/  ISETP.GE.AND P0, PT, R114, R133, PT ;  /* 0x000000857200720c */ /* 0x000fe20003f06270 */
[----:B------:R-:W-:Y:S01]  /*1a50*/  IMAD R7, R2, 0x4, R5 ;  /* 0x0000000402077824 */ /* 0x000fe200078e0205 */
[----:B------:R-:W-:-:S02]  /*1a60*/  SEL R4, R12, RZ, !P1 ;  /* 0x000000ff0c047207 */ /* 0x000fc40004800000 */
[-C--:B------:R-:W-:Y:S01]  /*1a70*/  LEA R24, P1, R5, R170.reuse, 0x2 ;  /* 0x000000aa05187211 */ /* 0x080fe200078210ff */
[----:B------:R-:W-:Y:S01]  /*1a80*/  IMAD R9, R2, 0x4, R7 ;  /* 0x0000000402097824 */ /* 0x000fe200078e0207 */
[----:B------:R-:W-:Y:S02]  /*1a90*/  ISETP.NE.U32.AND P6, PT, R4, RZ, PT ;  /* 0x000000ff0400720c */ /* 0x000fe40003fc5070 */
[----:B------:R-:W-:Y:S01]  /*1aa0*/  LEA R28, P2, R7, R170, 0x2 ;  /* 0x000000aa071c7211 */ /* 0x000fe200078410ff */
[----:B------:R-:W-:Y:S01]  /*1ab0*/  IMAD R4, R2, 0x4, R9 ;  /* 0x0000000402047824 */ /* 0x000fe200078e0209 */
[-C--:B------:R-:W-:Y:S02]  /*1ac0*/  LEA.HI.X.SX32 R25, R5, R172.reuse, 0x2, P1 ;  /* 0x000000ac05197211 */ /* 0x080fe400008f16ff */
[----:B------:R-:W-:Y:S02]  /*1ad0*/  LEA.HI.X.SX32 R29, R7, R172, 0x2, P2 ;  /* 0x000000ac071d7211 */ /* 0x000fe400010f16ff */
[----:B------:R-:W-:-:S02]  /*1ae0*/  SEL R6, R12, RZ, !P0 ;  /* 0x000000ff0c067207 */ /* 0x000fc40004000000 */
[CC--:B------:R-:W-:Y:S02]  /*1af0*/  LEA R40, P1, R9.reuse, R170.reuse, 0x2 ;  /* 0x000000aa09287211 */ /* 0x0c0fe400078210ff */
[----:B------:R-:W-:Y:S02]  /*1b00*/  LEA R32, P2, R4, R170, 0x2 ;  /* 0x000000aa04207211 */ /* 0x000fe400078410ff */
[----:B------:R-:W-:Y:S02]  /*1b10*/  ISETP.NE.U32.AND P0, PT, R6, RZ, PT ;  /* 0x000000ff0600720c */ /* 0x000fe40003f05070 */
[-C--:B------:R-:W-:Y:S02]  /*1b20*/  LEA.HI.X.SX32 R41, R9, R172.reuse, 0x2, P1 ;  /* 0x000000ac09297211 */ /* 0x080fe400008f16ff */
[----:B------:R-:W-:Y:S02]  /*1b30*/  LEA.HI.X.SX32 R33, R4, R172, 0x2, P2 ;  /* 0x000000ac04217211 */ /* 0x000fe400010f16ff */
[----:B------:R-:W-:-:S02]  /*1b40*/  LEA R46, P1, R137, R170, 0x2 ;  /* 0x000000aa892e7211 */ /* 0x000fc400078210ff */
[----:B------:R-:W-:Y:S02]  /*1b50*/  LEA R6, P2, R135, R170, 0x2 ;  /* 0x000000aa87067211 */ /* 0x000fe400078410ff */
[-C--:B------:R-:W-:Y:S02]  /*1b60*/  LEA.HI.X.SX32 R47, R137, R172.reuse, 0x2, P1 ;  /* 0x000000ac892f7211 */ /* 0x080fe400008f16ff */
[----:B------:R-:W-:Y:S02]  /*1b70*/  LEA.HI.X.SX32 R7, R135, R172, 0x2, P2 ;  /* 0x000000ac87077211 */ /* 0x000fe400010f16ff */
[-C--:B------:R-:W-:Y:S02]  /*1b80*/  LEA R10, P1, R131, R170.reuse, 0x2 ;  /* 0x000000aa830a7211 */ /* 0x080fe400078210ff */
[----:B------:R-:W-:Y:S02]  /*1b90*/  LEA R14, P2, R127, R170, 0x2 ;  /* 0x000000aa7f0e7211 */ /* 0x000fe400078410ff */
[----:B------:R-:W-:-:S02]  /*1ba0*/  LEA.HI.X.SX32 R11, R131, R172, 0x2, P1 ;  /* 0x000000ac830b7211 */ /* 0x000fc400008f16ff */
[----:B------:R-:W-:Y:S02]  /*1bb0*/  LEA.HI.X.SX32 R15, R127, R172, 0x2, P2 ;  /* 0x000000ac7f0f7211 */ /* 0x000fe400010f16ff */
[-C--:B------:R-:W-:Y:S02]  /*1bc0*/  LEA R20, P1, R125, R170.reuse, 0x2 ;  /* 0x000000aa7d147211 */ /* 0x080fe400078210ff */
[----:B------:R-:W-:Y:S02]  /*1bd0*/  LEA R26, P2, R123, R170, 0x2 ;  /* 0x000000aa7b1a7211 */ /* 0x000fe400078410ff */
[-C--:B------:R-:W-:Y:S02]  /*1be0*/  LEA.HI.X.SX32 R21, R125, R172.reuse, 0x2, P1 ;  /* 0x000000ac7d157211 */ /* 0x080fe400008f16ff */
[----:B------:R-:W-:Y:S02]  /*1bf0*/  LEA.HI.X.SX32 R27, R123, R172, 0x2, P2 ;  /* 0x000000ac7b1b7211 */ /* 0x000fe400010f16ff */
[----:B------:R-:W-:-:S02]  /*1c00*/  LEA R30, P1, R121, R170, 0x2 ;  /* 0x000000aa791e7211 */ /* 0x000fc400078210ff */
[----:B------:R-:W-:Y:S02]  /*1c10*/  LEA R36, P2, R119, R170, 0x2 ;  /* 0x000000aa77247211 */ /* 0x000fe400078410ff */
[----:B------:R-:W-:Y:S02]  /*1c20*/  LEA R34, P3, R98, R19, 0x2 ;  /* 0x0000001362227211 */ /* 0x000fe400078610ff */
[-C--:B------:R-:W-:Y:S02]  /*1c30*/  LEA.HI.X.SX32 R31, R121, R172.reuse, 0x2, P1 ;  /* 0x000000ac791f7211 */ /* 0x080fe400008f16ff */
[----:B------:R-:W-:Y:S02]  /*1c40*/  LEA.HI.X.SX32 R37, R119, R172, 0x2, P2 ;  /* 0x000000ac77257211 */ /* 0x000fe400010f16ff */
[-C--:B------:R-:W-:Y:S02]  /*1c50*/  LEA R4, P1, R117, R170.reuse, 0x2 ;  /* 0x000000aa75047211 */ /* 0x080fe400078210ff */
[----:B------:R-:W-:-:S02]  /*1c60*/  LEA R8, P2, R115, R170, 0x2 ;  /* 0x000000aa73087211 */ /* 0x000fc400078410ff */
[----:B------:R-:W-:Y:S02]  /*1c70*/  LEA.HI.X.SX32 R35, R98, R13, 0x2, P3 ;  /* 0x0000000d62237211 */ /* 0x000fe400018f16ff */
[-C--:B------:R-:W-:Y:S02]  /*1c80*/  LEA R48, P3, R95, R19.reuse, 0x2 ;  /* 0x000000135f307211 */ /* 0x080fe400078610ff */
[-C--:B------:R-:W-:Y:S02]  /*1c90*/  LEA.HI.X.SX32 R5, R117, R172.reuse, 0x2, P1 ;  /* 0x000000ac75057211 */ /* 0x080fe400008f16ff */
[----:B------:R-:W-:Y:S02]  /*1ca0*/  LEA.HI.X.SX32 R9, R115, R172, 0x2, P2 ;  /* 0x000000ac73097211 */ /* 0x000fe400010f16ff */
[-C--:B------:R-:W-:Y:S02]  /*1cb0*/  LEA R38, P1, R97, R19.reuse, 0x2 ;  /* 0x0000001361267211 */ /* 0x080fe400078210ff */
[----:B------:R-:W-:-:S02]  /*1cc0*/  LEA R42, P2, R96, R19, 0x2 ;  /* 0x00000013602a7211 */ /* 0x000fc400078410ff */
[----:B------:R-:W-:Y:S02]  /*1cd0*/  LEA.HI.X.SX32 R49, R95, R13, 0x2, P3 ;  /* 0x0000000d5f317211 */ /* 0x000fe400018f16ff */
[----:B------:R-:W-:Y:S02]  /*1ce0*/  LEA R60, P3, R92, R19, 0x2 ;  /* 0x000000135c3c7211 */ /* 0x000fe400078610ff */
        /* <DEDUP_REMOVED lines=23> */
[----:B------:R-:W-:Y:S02]  /*1e60*/  ISETP.GE.AND P3, PT, R109, R133, PT ;  /* 0x000000856d00720c */ /* 0x000fe40003f66270 */
[----:B------:R-:W-:Y:S02]  /*1e70*/  LEA.HI.X.SX32 R23, R84, R13, 0x2, P2 ;  /* 0x0000000d54177211 */ /* 0x000fe400010f16ff */
[----:B------:R-:W-:Y:S02]  /*1e80*/  SEL R161, R12, RZ, !P3 ;  /* 0x000000ff0ca17207 */ /* 0x000fe40005800000 */
[-C--:B------:R-:W-:Y:S02]  /*1e90*/  ISETP.GE.AND P3, PT, R106, R133.reuse, PT ;  /* 0x000000856a00720c */ /* 0x080fe40003f66270 */
[----:B------:R-:W-:-:S02]  /*1ea0*/  ISETP.GE.AND P2, PT, R110, R133, PT ;  /* 0x000000856e00720c */ /* 0x000fc40003f46270 */
[----:B------:R-:W-:Y:S02]  /*1eb0*/  LEA.HI.X.SX32 R45, R85, R13, 0x2, P1 ;  /* 0x0000000d552d7211 */ /* 0x000fe400008f16ff */
[----:B------:R-:W-:Y:S02]  /*1ec0*/  SEL R173, R12, RZ, !P3 ;  /* 0x000000ff0cad7207 */ /* 0x000fe40005800000 */
[-C--:B------:R-:W-:Y:S02]  /*1ed0*/  ISETP.GE.AND P1, PT, R112, R133.reuse, PT ;  /* 0x000000857000720c */ /* 0x080fe40003f26270 */
[----:B------:R-:W-:Y:S02]  /*1ee0*/  SEL R16, R12, RZ, !P2 ;  /* 0x000000ff0c107207 */ /* 0x000fe40005000000 */
[-C--:B------:R-:W-:Y:S02]  /*1ef0*/  ISETP.GE.AND P3, PT, R103, R133.reuse, PT ;  /* 0x000000856700720c */ /* 0x080fe40003f66270 */
[----:B------:R-:W-:-:S02]  /*1f00*/  ISETP.GE.AND P2, PT, R107, R133, PT ;  /* 0x000000856b00720c */ /* 0x000fc40003f46270 */
[C---:B------:R-:W-:Y:S02]  /*1f10*/  SEL R13, R12.reuse, RZ, !P1 ;  /* 0x000000ff0c0d7207 */ /* 0x040fe40004800000 */
[----:B------:R-:W-:Y:S02]  /*1f20*/  SEL R176, R12, RZ, !P3 ;  /* 0x000000ff0cb07207 */ /* 0x000fe40005800000 */
[-C--:B------:R-:W-:Y:S02]  /*1f30*/  ISETP.GE.AND P1, PT, R108, R133.reuse, PT ;  /* 0x000000856c00720c */ /* 0x080fe40003f26270 */
[----:B------:R-:W-:Y:S02]  /*1f40*/  SEL R163, R12, RZ, !P2 ;  /* 0x000000ff0ca37207 */ /* 0x000fe40005000000 */
[-C--:B------:R-:W-:Y:S02]  /*1f50*/  ISETP.GE.AND P3, PT, R100, R133.reuse, PT ;  /* 0x000000856400720c */ /* 0x080fe40003f66270 */
[----:B------:R-:W-:-:S02]  /*1f60*/  ISETP.GE.AND P2, PT, R104, R133, PT ;  /* 0x000000856800720c */ /* 0x000fc40003f46270 */
[C---:B------:R-:W-:Y:S02]  /*1f70*/  SEL R171, R12.reuse, RZ, !P1 ;  /* 0x000000ff0cab7207 */ /* 0x040fe40004800000 */
[C---:B------:R-:W-:Y:S02]  /*1f80*/  SEL R179, R12.reuse, RZ, !P3 ;  /* 0x000000ff0cb37207 */ /* 0x040fe40005800000 */
[----:B------:R-:W-:Y:S02]  /*1f90*/  ISETP.GE.AND P1, PT, R105, R133, PT ;  /* 0x000000856900720c */ /* 0x000fe40003f26270 */
[----:B------:R-:W-:Y:S02]  /*1fa0*/  SEL R175, R12, RZ, !P2 ;  /* 0x000000ff0caf7207 */ /* 0x000fe40005000000 */
[----:B------:R-:W-:Y:S02]  /*1fb0*/  ISETP.GE.AND P3, PT, R124, R17, PT ;  /* 0x000000117c00720c */ /* 0x000fe40003f66270 */
[----:B------:R-:W-:-:S02]  /*1fc0*/  ISETP.GE.AND P2, PT, R101, R133, PT ;  /* 0x000000856500720c */ /* 0x000fc40003f46270 */
[----:B------:R-:W-:Y:S02]  /*1fd0*/  SEL R174, R12, RZ, !P1 ;  /* 0x000000ff0cae7207 */ /* 0x000fe40004800000 */
[----:B------:R-:W-:Y:S02]  /*1fe0*/  SEL R130, RZ, 0x4, P3 ;  /* 0x00000004ff827807 */ /* 0x000fe40001800000 */
[-C--:B------:R-:W-:Y:S02]  /*1ff0*/  ISETP.GE.AND P1, PT, R102, R133.reuse, PT ;  /* 0x000000856600720c */ /* 0x080fe40003f26270 */
[----:B------:R-:W-:Y:S02]  /*2000*/  SEL R178, R12, RZ, !P2 ;  /* 0x000000ff0cb27207 */ /* 0x000fe40005000000 */
[----:B------:R-:W-:Y:S02]  /*2010*/  ISETP.GE.U32.AND P3, PT, R152, 0x20, PT ;  /* 0x000000209800780c */ /* 0x000fe40003f66070 */
[----:B------:R-:W-:-:S02]  /*2020*/  ISETP.GE.AND P2, PT, R122, R133, PT ;  /* 0x000000857a00720c */ /* 0x000fc40003f46270 */
[C---:B------:R-:W-:Y:S02]  /*2030*/  SEL R177, R12.reuse, RZ, !P1 ;  /* 0x000000ff0cb17207 */ /* 0x040fe40004800000 */
[----:B------:R-:W-:Y:S02]  /*2040*/  ISETP.GE.AND P1, PT, R99, R133, PT ;  /* 0x000000856300720c */ /* 0x000fe40003f26270 */
[----:B------:R-:W-:Y:S02]  /*2050*/  SEL R83, R12, RZ, !P2 ;  /* 0x000000ff0c537207 */ /* 0x000fe40005000000 */
[-C--:B------:R-:W-:Y:S02]  /*2060*/  ISETP.GE.AND P2, PT, R114, R17.reuse, PT ;  /* 0x000000117200720c */ /* 0x080fe40003f46270 */
[----:B------:R-:W-:Y:S02]  /*2070*/  SEL R180, R12, RZ, !P1 ;  /* 0x000000ff0cb47207 */ /* 0x000fe40004800000 */
[----:B------:R-:W-:-:S02]  /*2080*/  ISETP.GE.AND P1, PT, R116, R17, PT ;  /* 0x000000117400720c */ /* 0x000fc40003f26270 */
[----:B------:R-:W-:Y:S02]  /*2090*/  SEL R134, RZ, 0x4, P2 ;  /* 0x00000004ff867807 */ /* 0x000fe40001000000 */
[-C--:B------:R-:W-:Y:S02]  /*20a0*/  ISETP.GE.AND P2, PT, R112, R17.reuse, PT ;  /* 0x000000117000720c */ /* 0x080fe40003f46270 */
[----:B------:R-:W-:Y:S02]  /*20b0*/  SEL R132, RZ, 0x4, P1 ;  /* 0x00000004ff847807 */ /* 0x000fe40000800000 */
[----:B------:R-:W-:Y:S02]  /*20c0*/  ISETP.NE.U32.AND P4, PT, R13, RZ, PT ;  /* 0x000000ff0d00720c */ /* 0x000fe40003f85070 */
[----:B------:R-:W-:Y:S02]  /*20d0*/  ISETP.GE.AND P1, PT, R110, R17, PT ;  /* 0x000000116e00720c */ /* 0x000fe40003f26270 */
[----:B------:R-:W-:Y:S01]  /*20e0*/  SEL R136, RZ, 0x4, P2 ;  /* 0x00000004ff887807 */ /* 0x000fe20001000000 */
[----:B------:R-:W-:Y:S10]  /*20f0*/  @P3 BRA `(.L_x_5) ;  /* 0x0000000000183947 */ /* 0x000ff40003800000 */
[----:B------:R-:W-:Y:S01]  /*2100*/  ELECT P2, URZ, PT ;  /* 0x0000000000ff782f */ /* 0x000fe20003840000 */
[----:B------:R-:W-:Y:S01]  /*2110*/  IMAD.MOV.U32 R12, RZ, RZ, 0x1 ;  /* 0x00000001ff0c7424 */ /* 0x000fe200078e00ff */
[----:B------:R-:W-:Y:S01]  /*2120*/  UMOV UR5, 0x40 ;  /* 0x0000004000057882 */ /* 0x000fe20000000000 */
[----:B------:R-:W-:Y:S01]  /*2130*/  UVIRTCOUNT.DEALLOC.SMPOOL 0x80 ;  /* 0x000000800000784c */ /* 0x000fe20000000000 */
[----:B------:R-:W-:-:S09]  /*2140*/  ULEA UR5, UR4, UR5, 0x18 ;  /* 0x0000000504057291 */ /* 0x000fd2000f8ec0ff */
[----:B------:R1:W-:Y:S03]  /*2150*/  @P2 STS.U8 [UR5], R12 ;  /* 0x0000000cff002988 */ /* 0x0003e60008000005 */
.L_x_5:
[-C--:B------:R-:W-:Y:S01]  /*2160*/  ISETP.GE.AND P2, PT, R109, R17.reuse, PT ;  /* 0x000000116d00720c */ /* 0x080fe20003f46270 */
[----:B------:R-:W-:Y:S01]  /*2170*/  IMAD.SHL.U32 R82, R152, 0x10, RZ ;  /* 0x0000001098527824 */ /* 0x000fe200078e00ff */
[----:B-1----:R-:W-:Y:S01]  /*2180*/  SHF.R.U32.HI R12, RZ, 0x5, R152 ;  /* 0x00000005ff0c7819 */ /* 0x002fe20000011698 */
[----:B------:R-:W-:Y:S01]  /*2190*/  UMOV UR6, 0x1 ;  /* 0x0000000100067882 */ /* 0x000fe20000000000 */
[----:B------:R-:W-:Y:S01]  /*21a0*/  SEL R139, RZ, 0x4, P2 ;  /* 0x00000004ff8b7807 */ /* 0x000fe20001000000 */
[----:B------:R-:W-:Y:S01]  /*21b0*/  UIADD3 UR10, UPT, UPT, UR12, 0x18000, URZ ;  /* 0x000180000c0a7890 */ /* 0x000fe2000fffe0ff */
[----:B------:R-:W-:Y:S01]  /*21c0*/  ISETP.GE.AND P2, PT, R108, R17, PT ;  /* 0x000000116c00720c */ /* 0x000fe20003f46270 */
[----:B------:R-:W1:Y:S01]  /*21d0*/  LDCU.64 UR44, c[0x0][0x358] ;  /* 0x00006b00ff2c77ac */ /* 0x000e620008000a00 */
[----:B------:R-:W-:Y:S01]  /*21e0*/  R2UR UR7, R12 ;  /* 0x000000000c0772ca */ /* 0x000fe200000e0000 */
[----:B------:R-:W-:Y:S01]  /*21f0*/  IMAD.SHL.U32 R12, R152, 0x4, RZ ;  /* 0x00000004980c7824 */ /* 0x000fe200078e00ff */
[----:B------:R-:W-:-:S02]  /*2200*/  SEL R140, RZ, 0x4, P2 ;  /* 0x00000004ff8c7807 */ /* 0x000fc40001000000 */
[-C--:B------:R-:W-:Y:S02]  /*2210*/  ISETP.GE.AND P2, PT, R107, R17.reuse, PT ;  /* 0x000000116b00720c */ /* 0x080fe40003f46270 */
[----:B------:R-:W-:Y:S02]  /*2220*/  LOP3.LUT R13, R12, 0x7c, RZ, 0xc0, !PT ;  /* 0x0000007c0c0d7812 */ /* 0x000fe400078ec0ff */
[----:B------:R-:W-:Y:S02]  /*2230*/  LOP3.LUT R12, R152, 0xc0, RZ, 0xc0, !PT ;  /* 0x000000c0980c7812 */ /* 0x000fe400078ec0ff */
[----:B------:R-:W-:Y:S02]  /*2240*/  SEL R141, RZ, 0x4, P2 ;  /* 0x00000004ff8d7807 */ /* 0x000fe40001000000 */
[-C--:B------:R-:W-:Y:S01]  /*2250*/  ISETP.GE.AND P2, PT, R106, R17.reuse, PT ;  /* 0x000000116a00720c */ /* 0x080fe20003f46270 */
[----:B------:R-:W-:Y:S01]  /*2260*/  USHF.L.U32 UR4, UR7, 0x15, URZ ;  /* 0x0000001507047899 */ /* 0x000fe200080006ff */
[----:B------:R-:W-:Y:S01]  /*2270*/  SEL R138, RZ, 0x4, P1 ;  /* 0x00000004ff8a7807 */ /* 0x000fe20000800000 */
[----:B------:R-:W-:Y:S01]  /*2280*/  USHF.L.U32 UR5, UR7, 0x3, URZ ;  /* 0x0000000307057899 */ /* 0x000fe200080006ff */
[----:B------:R-:W-:Y:S01]  /*2290*/  ISETP.NE.U32.AND P1, PT, R16, RZ, PT ;  /* 0x000000ff1000720c */ /* 0x000fe20003f25070 */
[----:B------:R-:W-:Y:S01]  /*22a0*/  IMAD R16, R12, 0x2, R13 ;  /* 0x000000020c107824 */ /* 0x000fe200078e020d */
[----:B------:R-:W-:Y:S01]  /*22b0*/  SEL R142, RZ, 0x4, P2 ;  /* 0x00000004ff8e7807 */ /* 0x000fe20001000000 */
[----:B------:R-:W-:Y:S01]  /*22c0*/  ULOP3.LUT UR4, UR4, 0x600000, URZ, 0xc0, !UPT ;  /* 0x0060000004047892 */ /* 0x000fe2000f8ec0ff */
[----:B------:R-:W-:Y:S01]  /*22d0*/  SHF.R.U32.HI R13, RZ, 0x2, R12 ;  /* 0x00000002ff0d7819 */ /* 0x000fe2000001160c */
[----:B------:R-:W-:Y:S01]  /*22e0*/  ULOP3.LUT UR5, UR5, 0x20, URZ, 0xc0, !UPT ;  /* 0x0000002005057892 */ /* 0x000fe2000f8ec0ff */
[----:B------:R-:W-:-:S02]  /*22f0*/  ISETP.GE.AND P2, PT, R105, R17, PT ;  /* 0x000000116900720c */ /* 0x000fc40003f46270 */
[----:B------:R-:W-:Y:S01]  /*2300*/  LOP3.LUT R144, R16, R13, RZ, 0x3c, !PT ;  /* 0x0000000d10907212 */ /* 0x000fe200078e3cff */
[----:B------:R-:W-:Y:S01]  /*2310*/  UIADD3 UR13, UPT, UPT, UR5, UR4, UR9 ;  /* 0x00000004050d7290 */ /* 0x000fe2000fffe009 */
[----:B------:R-:W-:Y:S02]  /*2320*/  SEL R16, RZ, 0x4, P2 ;  /* 0x00000004ff107807 */ /* 0x000fe40001000000 */
[-C--:B------:R-:W-:Y:S02]  /*2330*/  ISETP.GE.AND P2, PT, R104, R17.reuse, PT ;  /* 0x000000116800720c */ /* 0x080fe40003f46270 */
[----:B------:R-:W-:Y:S02]  /*2340*/  SHF.R.U32.HI R13, RZ, 0x4, R12 ;  /* 0x00000004ff0d7819 */ /* 0x000fe4000001160c */
[----:B------:R-:W-:Y:S02]  /*2350*/  SEL R12, RZ, 0x4, P2 ;  /* 0x00000004ff0c7807 */ /* 0x000fe40001000000 */
[-C--:B------:R-:W-:Y:S01]  /*2360*/  ISETP.GE.AND P2, PT, R103, R17.reuse, PT ;  /* 0x000000116700720c */ /* 0x080fe20003f46270 */
[----:B------:R-:W-:Y:S01]  /*2370*/  IMAD R13, R122, 0x80, R13 ;  /* 0x000000807a0d7824 */ /* 0x000fe200078e020d */
[----:B------:R-:W-:Y:S01]  /*2380*/  LOP3.LUT R128, R82, 0x70, RZ, 0xc0, !PT ;  /* 0x0000007052807812 */ /* 0x000fe200078ec0ff */
[----:B------:R-:W-:Y:S01]  /*2390*/  STTM.16dp32bit_t0_t15.x16 tmem[UR13], RZ ;  /* 0x000000ff000079ed */ /* 0x000fe20008a0000d */
[----:B------:R-:W-:Y:S01]  /*23a0*/  STTM.16dp32bit_t16_t31.x16 tmem[UR13+0x10], RZ ;  /* 0x000010ff000079ed */ /* 0x000fe20008a2000d */
[----:B------:R-:W-:Y:S01]  /*23b0*/  SEL R143, RZ, 0x4, P2 ;  /* 0x00000004ff8f7807 */ /* 0x000fe20001000000 */
[----:B------:R-:W2:Y:S02]  /*23c0*/  FENCE.VIEW.ASYNC.T ;  /* 0x00000000000073c6 */ /* 0x000ea40000000200 */
[----:B--2---:R-:W-:Y:S01]  /*23d0*/  BAR.SYNC.DEFER_BLOCKING 0x0 ;  /* 0x0000000000007b1d */ /* 0x004fe20000010000 */
[----:B------:R-:W-:Y:S01]  /*23e0*/  ISETP.GE.AND P2, PT, R102, R17, PT ;  /* 0x000000116600720c */ /* 0x000fe20003f46270 */
[----:B------:R-:W-:-:S03]  /*23f0*/  IMAD.IADD R128, R128, 0x1, R13 ;  /* 0x0000000180807824 */ /* 0x000fc600078e020d */
[----:B------:R-:W-:Y:S02]  /*2400*/  SEL R13, RZ, 0x4, P2 ;  /* 0x00000004ff0d7807 */ /* 0x000fe40001000000 */
[----:B------:R-:W-:-:S04]  /*2410*/  ISETP.GE.AND P2, PT, R101, R17, PT ;  /* 0x000000116500720c */ /* 0x000fc80003f46270 */
[----:B------:R-:W-:Y:S02]  /*2420*/  SEL R145, RZ, 0x4, P2 ;  /* 0x00000004ff917807 */ /* 0x000fe40001000000 */
[----:B------:R-:W-:-:S04]  /*2430*/  ISETP.GE.AND P2, PT, R100, R17, PT ;  /* 0x000000116400720c */ /* 0x000fc80003f46270 */
[----:B------:R-:W-:Y:S02]  /*2440*/  SEL R157, RZ, 0x4, P2 ;  /* 0x00000004ff9d7807 */ /* 0x000fe40001000000 */
[----:B------:R-:W-:-:S04]  /*2450*/  ISETP.GE.AND P2, PT, R99, R17, PT ;  /* 0x000000116300720c */ /* 0x000fc80003f46270 */
[----:B------:R-:W-:Y:S02]  /*2460*/  SEL R159, RZ, 0x4, P2 ;  /* 0x00000004ff9f7807 */ /* 0x000fe40001000000 */
[----:B------:R-:W-:-:S04]  /*2470*/  ISETP.GE.AND P2, PT, R122, R17, PT ;  /* 0x000000117a00720c */ /* 0x000fc80003f46270 */
[----:B------:R-:W-:Y:S02]  /*2480*/  SEL R17, RZ, 0x4, P2 ;  /* 0x00000004ff117807 */ /* 0x000fe40001000000 */
[----:B------:R-:W-:-:S04]  /*2490*/  ISETP.GT.AND P2, PT, R118, 0x7f, PT ;  /* 0x0000007f7600780c */ /* 0x000fc80003f44270 */
[----:B------:R-:W-:Y:S02]  /*24a0*/  SEL R162, R12, RZ, P2 ;  /* 0x000000ff0ca27207 */ /* 0x000fe40001000000 */
[----:B------:R-:W-:Y:S02]  /*24b0*/  LEA R12, P3, R113, R170, 0x2 ;  /* 0x000000aa710c7211 */ /* 0x000fe400078610ff */
[----:B------:R-:W-:Y:S02]  /*24c0*/  SEL R165, R13, RZ, P2 ;  /* 0x000000ff0da57207 */ /* 0x000fe40001000000 */
[----:B------:R-:W-:Y:S02]  /*24d0*/  SEL R160, R16, RZ, P2 ;  /* 0x000000ff10a07207 */ /* 0x000fe40001000000 */
[----:B------:R-:W-:Y:S02]  /*24e0*/  LEA.HI.X.SX32 R13, R113, R172, 0x2, P3 ;  /* 0x000000ac710d7211 */ /* 0x000fe400018f16ff */
[----:B------:R-:W-:-:S02]  /*24f0*/  LEA R16, P3, R111, R170, 0x2 ;  /* 0x000000aa6f107211 */ /* 0x000fc400078610ff */
[----:B------:R-:W-:Y:S02]  /*2500*/  SEL R169, R17, RZ, P2 ;  /* 0x000000ff11a97207 */ /* 0x000fe40001000000 */
[----:B------:R-:W-:Y:S02]  /*2510*/  LEA.HI.X.SX32 R17, R111, R172, 0x2, P3 ;  /* 0x000000ac6f117211 */ /* 0x000fe400018f16ff */
[----:B------:R-:W-:Y:S02]  /*2520*/  LOP3.LUT P3, RZ, R152, 0xff, RZ, 0xc0, !PT ;  /* 0x000000ff98ff7812 */ /* 0x000fe4000786c0ff */
[----:B------:R-:W-:Y:S02]  /*2530*/  SEL R153, R130, RZ, P2 ;  /* 0x000000ff82997207 */ /* 0x000fe40001000000 */
[----:B------:R-:W-:Y:S02]  /*2540*/  P2R R130, PR, RZ, 0x8 ;  /* 0x00000008ff827803 */ /* 0x000fe40000000000 */
[----:B------:R-:W-:-:S02]  /*2550*/  LOP3.LUT R130, R128, 0x10, RZ, 0x3c, !PT ;  /* 0x0000001080827812 */ /* 0x000fc400078e3cff */
[----:B------:R-:W-:Y:S02]  /*2560*/  SEL R154, R132, RZ, P2 ;  /* 0x000000ff849a7207 */ /* 0x000fe40001000000 */
[----:B------:R-:W-:Y:S02]  /*2570*/  SEL R155, R134, RZ, P2 ;  /* 0x000000ff869b7207 */ /* 0x000fe40001000000 */
[----:B------:R-:W-:Y:S01]  /*2580*/  SEL R156, R136, RZ, P2 ;  /* 0x000000ff889c7207 */ /* 0x000fe20001000000 */
[----:B------:R-:W-:Y:S01]  /*2590*/  VOTEU.ALL UP0, P3 ;  /* 0x0000000000ff7886 */ /* 0x000fe20001800000 */
[----:B------:R-:W-:Y:S01]  /*25a0*/  VOTEU.ALL UP1, P3 ;  /* 0x0000000000ff7886 */ /* 0x000fe20001820000 */
[----:B------:R-:W-:Y:S02]  /*25b0*/  SEL R158, R138, RZ, P2 ;  /* 0x000000ff8a9e7207 */ /* 0x000fe40001000000 */
[----:B------:R-:W-:Y:S01]  /*25c0*/  SEL R146, R139, RZ, P2 ;  /* 0x000000ff8b927207 */ /* 0x000fe20001000000 */
[----:B------:R-:W-:-:S04]  /*25d0*/  @!UP0 UIADD3 UR14, UPT, UPT, -UR6, 0x100000, URZ ;  /* 0x00100000060e8890 */ /* 0x000fc8000fffe1ff */
[----:B------:R-:W-:Y:S02]  /*25e0*/  @!UP0 USHF.L.U32 UR15, UR14, 0xb, URZ ;  /* 0x0000000b0e0f8899 */ /* 0x000fe400080006ff */
[----:B------:R-:W-:Y:S02]  /*25f0*/  @!UP0 USHF.L.U32 UR14, UR14, 0x1, URZ ;  /* 0x000000010e0e8899 */ /* 0x000fe400080006ff */
[----:B------:R-:W-:-:S04]  /*2600*/  @!UP0 UIADD3 UR4, UPT, UPT, -UR6, 0x100000, URZ ;  /* 0x0010000006048890 */ /* 0x000fc8000fffe1ff */
[----:B------:R-:W-:Y:S02]  /*2610*/  @!UP0 USHF.L.U32 UR5, UR4, 0xb, URZ ;  /* 0x0000000b04058899 */ /* 0x000fe400080006ff */
[----:B------:R-:W-:Y:S01]  /*2620*/  @!UP0 USHF.L.U32 UR4, UR4, 0x1, URZ ;  /* 0x0000000104048899 */ /* 0x000fe200080006ff */
[----:B------:R-:W-:Y:S01]  /*2630*/  VOTEU.ALL UP0, P3 ;  /* 0x0000000000ff7886 */ /* 0x000fe20001800000 */
[----:B------:R-:W-:Y:S01]  /*2640*/  ISETP.NE.U32.AND P3, PT, R163, RZ, PT ;  /* 0x000000ffa300720c */ /* 0x000fe20003f65070 */
[----:B------:R-:W-:Y:S01]  /*2650*/  VIADD R163, R128, UR12 ;  /* 0x0000000c80a37c36 */ /* 0x000fe20008000000 */
[----:B------:R-:W-:Y:S02]  /*2660*/  SEL R147, R140, RZ, P2 ;  /* 0x000000ff8c937207 */ /* 0x000fe40001000000 */
[----:B------:R-:W-:Y:S02]  /*2670*/  SEL R149, R141, RZ, P2 ;  /* 0x000000ff8d957207 */ /* 0x000fe40001000000 */
[----:B------:R-:W-:Y:S01]  /*2680*/  SEL R151, R142, RZ, P2 ;  /* 0x000000ff8e977207 */ /* 0x000fe20001000000 */
[----:B------:R-:W2:Y:S02]  /*2690*/  FENCE.VIEW.ASYNC.S ;  /* 0x00000000000073c6 */ /* 0x000ea40000000000 */
[----:B--2---:R2:W3:Y:S02]  /*26a0*/  @!UP0 SYNCS.EXCH.64 URZ, [UR10], UR14 ;  /* 0x0000000e0aff85b2 */ /* 0x0044e40008000100 */
[----:B---3--:R-:W-:Y:S01]  /*26b0*/  BAR.SYNC.DEFER_BLOCKING 0x0 ;  /* 0x0000000000007b1d */ /* 0x008fe20000010000 */
[----:B------:R-:W-:-:S02]  /*26c0*/  SEL R164, R143, RZ, P2 ;  /* 0x000000ff8fa47207 */ /* 0x000fc40001000000 */
[----:B------:R-:W-:Y:S02]  /*26d0*/  SEL R166, R145, RZ, P2 ;  /* 0x000000ff91a67207 */ /* 0x000fe40001000000 */
[----:B------:R-:W-:Y:S02]  /*26e0*/  SEL R167, R157, RZ, P2 ;  /* 0x000000ff9da77207 */ /* 0x000fe40001000000 */
[----:B------:R-:W-:Y:S02]  /*26f0*/  SEL R168, R159, RZ, P2 ;  /* 0x000000ff9fa87207 */ /* 0x000fe40001000000 */
[----:B------:R-:W-:Y:S01]  /*2700*/  ISETP.NE.U32.AND P2, PT, R161, RZ, PT ;  /* 0x000000ffa100720c */ /* 0x000fe20003f45070 */
[----:B------:R-:W-:Y:S01]  /*2710*/  VIADD R161, R130, UR12 ;  /* 0x0000000c82a17c36 */ /* 0x000fe20008000000 */
[C---:B------:R-:W-:Y:S02]  /*2720*/  LOP3.LUT R132, R128.reuse, 0x20, RZ, 0x3c, !PT ;  /* 0x0000002080847812 */ /* 0x040fe400078e3cff */
[----:B------:R-:W-:-:S02]  /*2730*/  LOP3.LUT R134, R128, 0x30, RZ, 0x3c, !PT ;  /* 0x0000003080867812 */ /* 0x000fc400078e3cff */
[----:B------:R-:W-:Y:S01]  /*2740*/  LOP3.LUT R136, R128, 0x40, RZ, 0x3c, !PT ;  /* 0x0000004080887812 */ /* 0x000fe200078e3cff */
[----:B------:R-:W-:Y:S01]  /*2750*/  VIADD R159, R132, UR12 ;  /* 0x0000000c849f7c36 */ /* 0x000fe20008000000 */
[----:B------:R-:W-:Y:S01]  /*2760*/  LOP3.LUT R138, R128, 0x50, RZ, 0x3c, !PT ;  /* 0x00000050808a7812 */ /* 0x000fe200078e3cff */
[----:B------:R-:W-:Y:S01]  /*2770*/  VIADD R157, R134, UR12 ;  /* 0x0000000c869d7c36 */ /* 0x000fe20008000000 */
[----:B------:R-:W-:Y:S01]  /*2780*/  LOP3.LUT R140, R128, 0x60, RZ, 0x3c, !PT ;  /* 0x00000060808c7812 */ /* 0x000fe200078e3cff */
[----:B------:R-:W-:Y:S01]  /*2790*/  VIADD R139, R136, UR12 ;  /* 0x0000000c888b7c36 */ /* 0x000fe20008000000 */
[----:B------:R-:W-:Y:S01]  /*27a0*/  LOP3.LUT R142, R128, 0x70, RZ, 0x3c, !PT ;  /* 0x00000070808e7812 */ /* 0x000fe200078e3cff */
[----:B------:R-:W-:Y:S01]  /*27b0*/  VIADD R141, R138, UR12 ;  /* 0x0000000c8a8d7c36 */ /* 0x000fe20008000000 */
[----:B------:R2:W1:Y:S02]  /*27c0*/  @!UP1 SYNCS.EXCH.64 URZ, [UR12+0x18008], UR4 ;  /* 0x018008040cff95b2 */ /* 0x0004640008000100 */
[----:B------:R-:W-:Y:S01]  /*27d0*/  @!PT LDS RZ, [RZ] ;  /* 0x00000000fffff984 */ /* 0x000fe20000000800 */
[----:B------:R-:W-:Y:S01]  /*27e0*/  @!PT LDS RZ, [RZ] ;  /* 0x00000000fffff984 */ /* 0x000fe20000000800 */
[----:B------:R-:W-:Y:S01]  /*27f0*/  @!PT LDS RZ, [RZ] ;  /* 0x00000000fffff984 */ /* 0x000fe20000000800 */
[----:B-1----:R1:W-:Y:S01]  /*2800*/  LDGSTS.E [R163], desc[UR44][R46.64], P6 ;  /* 0x000000002ea37fae */ /* 0x0023e2000b1a102c */
[----:B------:R-:W-:Y:S01]  /*2810*/  ISETP.NE.U32.AND P6, PT, R173, RZ, PT ;  /* 0x000000ffad00720c */ /* 0x000fe20003fc5070 */
[----:B------:R-:W-:-:S02]  /*2820*/  VIADD R143, R140, UR12 ;  /* 0x0000000c8c8f7c36 */ /* 0x000fc40008000000 */
[----:B------:R3:W-:Y:S01]  /*2830*/  LDGSTS.E [R163+0x2000], desc[UR44][R4.64], P5 ;  /* 0x0200000004a37fae */ /* 0x0007e2000a9a102c */
[----:B------:R-:W-:Y:S01]  /*2840*/  ISETP.NE.U32.AND P5, PT, R174, RZ, PT ;  /* 0x000000ffae00720c */ /* 0x000fe20003fa5070 */
[----:B------:R-:W-:Y:S02]  /*2850*/  VIADD R145, R142, UR12 ;  /* 0x0000000c8e917c36 */ /* 0x000fe40008000000 */
[----:B------:R4:W-:Y:S01]  /*2860*/  LDGSTS.E [R161], desc[UR44][R6.64], P0 ;  /* 0x0000000006a17fae */ /* 0x0009e200081a102c */
[----:B------:R-:W-:-:S03]  /*2870*/  ISETP.NE.U32.AND P0, PT, R176, RZ, PT ;  /* 0x000000ffb000720c */ /* 0x000fc60003f05070 */
[----:B------:R5:W-:Y:S01]  /*2880*/  LDGSTS.E [R161+0x2000], desc[UR44][R8.64], P4 ;  /* 0x0200000008a17fae */ /* 0x000be2000a1a102c */
[----:B------:R-:W-:-:S03]  /*2890*/  ISETP.NE.U32.AND P4, PT, R171, RZ, PT ;  /* 0x000000ffab00720c */ /* 0x000fc60003f85070 */
[----:B------:R1:W-:Y:S01]  /*28a0*/  LDGSTS.E [R159], desc[UR44][R10.64], P1 ;  /* 0x000000000a9f7fae */ /* 0x0003e200089a102c */
[----:B------:R-:W-:-:S03]  /*28b0*/  ISETP.NE.U32.AND P1, PT, R177, RZ, PT ;  /* 0x000000ffb100720c */ /* 0x000fc60003f25070 */
[----:B------:R1:W-:Y:S01]  /*28c0*/  LDGSTS.E [R159+0x2000], desc[UR44][R12.64], P2 ;  /* 0x020000000c9f7fae */ /* 0x0003e200091a102c */
[----:B------:R-:W-:-:S05]  /*28d0*/  ISETP.NE.U32.AND P2, PT, R178, RZ, PT ;  /* 0x000000ffb200720c */ /* 0x000fca0003f45070 */
[----:B------:R1:W-:Y:S01]  /*28e0*/  LDGSTS.E [R157], desc[UR44][R14.64], P4 ;  /* 0x000000000e9d7fae */ /* 0x0003e2000a1a102c */
[----:B------:R-:W-:-:S03]  /*28f0*/  ISETP.NE.U32.AND P4, PT, R180, RZ, PT ;  /* 0x000000ffb400720c */ /* 0x000fc60003f85070 */
[----:B------:R1:W-:Y:S01]  /*2900*/  LDGSTS.E [R157+0x2000], desc[UR44][R16.64], P3 ;  /* 0x02000000109d7fae */ /* 0x0003e200099a102c */
[----:B------:R-:W-:-:S03]  /*2910*/  ISETP.NE.U32.AND P3, PT, R179, RZ, PT ;  /* 0x000000ffb300720c */ /* 0x000fc60003f65070 */
[----:B------:R1:W-:Y:S01]  /*2920*/  LDGSTS.E [R139], desc[UR44][R20.64], P6 ;  /* 0x00000000148b7fae */ /* 0x0003e2000b1a102c */
[----:B------:R-:W-:Y:S01]  /*2930*/  ISETP.NE.U32.AND P6, PT, R83, RZ, PT ;  /* 0x000000ff5300720c */ /* 0x000fe20003fc5070 */
[----:B------:R-:W-:Y:S02]  /*2940*/  IMAD.SHL.U32 R83, R152, 0x100, RZ ;  /* 0x0000010098537824 */ /* 0x000fe400078e00ff */
[----:B------:R1:W-:Y:S01]  /*2950*/  LDGSTS.E [R139+0x2000], desc[UR44][R24.64], P5 ;  /* 0x02000000188b7fae */ /* 0x0003e2000a9a102c */
[----:B------:R-:W-:Y:S02]  /*2960*/  ISETP.NE.U32.AND P5, PT, R175, RZ, PT ;  /* 0x000000ffaf00720c */ /* 0x000fe40003fa5070 */
[----:B------:R-:W-:-:S11]  /*2970*/  LOP3.LUT R144, R144, 0x2000, R83, 0xf8, !PT ;  /* 0x0000200090907812 */ /* 0x000fd600078ef853 */
[----:B------:R1:W-:Y:S01]  /*2980*/  LDGSTS.E [R141], desc[UR44][R26.64], P5 ;  /* 0x000000001a8d7fae */ /* 0x0003e2000a9a102c */
[----:B------:R-:W-:Y:S01]  /*2990*/  ISETP.NE.U32.AND P5, PT, R147, RZ, PT ;  /* 0x000000ff9300720c */ /* 0x000fe20003fa5070 */
[----:B------:R-:W-:Y:S02]  /*29a0*/  VIADD R147, R144, UR12 ;  /* 0x0000000c90937c36 */ /* 0x000fe40008000000 */
[----:B------:R1:W-:Y:S01]  /*29b0*/  LDGSTS.E [R141+0x2000], desc[UR44][R28.64], P0 ;  /* 0x020000001c8d7fae */ /* 0x0003e200081a102c */
[----:B------:R-:W-:Y:S02]  /*29c0*/  ISETP.NE.U32.AND P0, PT, R169, RZ, PT ;  /* 0x000000ffa900720c */ /* 0x000fe40003f05070 */
[----:B------:R-:W-:Y:S01]  /*29d0*/  P2R R169, PR, RZ, 0x20 ;  /* 0x00000020ffa97803 */ /* 0x000fe20000000000 */
[----:B------:R1:W-:Y:S01]  /*29e0*/  LDGSTS.E [R143], desc[UR44][R30.64], P1 ;  /* 0x000000001e8f7fae */ /* 0x0003e200089a102c */
[----:B------:R-:W-:Y:S02]  /*29f0*/  P2R R171, PR, RZ, 0x1 ;  /* 0x00000001ffab7803 */ /* 0x000fe40000000000 */
[----:B------:R-:W-:Y:S01]  /*2a00*/  ISETP.NE.U32.AND P0, PT, R146, RZ, PT ;  /* 0x000000ff9200720c */ /* 0x000fe20003f05070 */
[----:B------:R1:W-:Y:S01]  /*2a10*/  LDGSTS.E [R143+0x2000], desc[UR44][R40.64], P2 ;  /* 0x02000000288f7fae */ /* 0x0003e200091a102c */
[----:B------:R-:W-:-:S02]  /*2a20*/  LOP3.LUT R146, R144, 0x40, RZ, 0x3c, !PT ;  /* 0x0000004090927812 */ /* 0x000fc400078e3cff */
[----:B------:R-:W-:Y:S01]  /*2a30*/  P2R R170, PR, RZ, 0x1 ;  /* 0x00000001ffaa7803 */ /* 0x000fe20000000000 */
[----:B------:R1:W-:Y:S01]  /*2a40*/  LDGSTS.E [R145], desc[UR44][R36.64], P3 ;  /* 0x0000000024917fae */ /* 0x0003e200099a102c */
[----:B------:R-:W-:Y:S02]  /*2a50*/  ISETP.NE.U32.AND P0, PT, R153, RZ, PT ;  /* 0x000000ff9900720c */ /* 0x000fe40003f05070 */
[----:B------:R-:W-:Y:S01]  /*2a60*/  ISETP.NE.U32.AND P3, PT, R151, RZ, PT ;  /* 0x000000ff9700720c */ /* 0x000fe20003f65070 */
[----:B------:R2:W-:Y:S01]  /*2a70*/  LDGSTS.E [R145+0x2000], desc[UR44][R32.64], P4 ;  /* 0x0200000020917fae */ /* 0x0005e2000a1a102c */
[----:B------:R-:W-:Y:S01]  /*2a80*/  ISETP.NE.U32.AND P4, PT, R149, RZ, PT ;  /* 0x000000ff9500720c */ /* 0x000fe20003f85070 */
[----:B------:R-:W-:Y:S01]  /*2a90*/  VIADD R149, R146, UR12 ;  /* 0x0000000c92957c36 */ /* 0x000fe20008000000 */
[----:B------:R-:W-:Y:S01]  /*2aa0*/  ISETP.NE.U32.AND P5, PT, R154, RZ, PT ;  /* 0x000000ff9a00720c */ /* 0x000fe20003fa5070 */
[----:B------:R-:W0:Y:S01]  /*2ab0*/  LDGDEPBAR ;  /* 0x00000000000079af */ /* 0x000e220000000000 */
[----:B------:R-:W-:Y:S01]  /*2ac0*/  IMAD.SHL.U32 R151, R2, 0x40, RZ ;  /* 0x0000004002977824 */ /* 0x000fe200078e00ff */
[----:B------:R-:W-:-:S02]  /*2ad0*/  ISETP.NE.U32.AND P1, PT, R160, RZ, PT ;  /* 0x000000ffa000720c */ /* 0x000fc40003f25070 */
[----:B------:R2:W-:Y:S01]  /*2ae0*/  LDGSTS.E [R147+0xc000], desc[UR44][R34.64], P6 ;  /* 0x0c00000022937fae */ /* 0x0005e2000b1a102c */
[C---:B-1----:R-:W-:Y:S01]  /*2af0*/  IMAD.WIDE R46, R151.reuse, 0x4, R46 ;  /* 0x00000004972e7825 */ /* 0x042fe200078e022e */
[----:B------:R-:W-:Y:S02]  /*2b00*/  ISETP.NE.U32.AND P2, PT, R162, RZ, PT ;  /* 0x000000ffa200720c */ /* 0x000fe40003f45070 */
[----:B------:R1:W-:Y:S01]  /*2b10*/  LDGSTS.E [R147+0xc400], desc[UR44][R42.64], P6 ;  /* 0x0c4000002a937fae */ /* 0x0003e2000b1a102c */
[C---:B---3--:R-:W-:Y:S01]  /*2b20*/  IMAD.WIDE R4, R151.reuse, 0x4, R4 ;  /* 0x0000000497047825 */ /* 0x048fe200078e0204 */
[----:B------:R-:W-:Y:S02]  /*2b30*/  SHF.R.S32.HI R154, RZ, 0x1f, R151 ;  /* 0x0000001fff9a7819 */ /* 0x000fe40000011497 */
[----:B------:R3:W-:Y:S01]  /*2b40*/  LDGSTS.E [R147+0xc800], desc[UR44][R52.64], P6 ;  /* 0x0c80000034937fae */ /* 0x0007e2000b1a102c */
[----:B----4-:R-:W-:-:S03]  /*2b50*/  IMAD.WIDE R6, R151, 0x4, R6 ;  /* 0x0000000497067825 */ /* 0x010fc600078e0206 */
[----:B------:R4:W-:Y:S01]  /*2b60*/  LDGSTS.E [R147+0xcc00], desc[UR44][R60.64], P6 ;  /* 0x0cc000003c937fae */ /* 0x0009e2000b1a102c */
[----:B-----5:R-:W-:-:S03]  /*2b70*/  IMAD.WIDE R8, R151, 0x4, R8 ;  /* 0x0000000497087825 */ /* 0x020fc600078e0208 */
[----:B------:R5:W-:Y:S01]  /*2b80*/  LDGSTS.E [R147+0xd000], desc[UR44][R66.64], P6 ;  /* 0x0d00000042937fae */ /* 0x000be2000b1a102c */
[----:B------:R-:W-:-:S03]  /*2b90*/  IMAD.WIDE R10, R151, 0x4, R10 ;  /* 0x00000004970a7825 */ /* 0x000fc600078e020a */
        /* <DEDUP_REMOVED lines=20> */
[----:B------:R-:W-:Y:S01]  /*2ce0*/  LDGSTS.E [R149+0xde00], desc[UR44][R18.64], P6 ;  /* 0x0de0000012957fae */ /* 0x000fe2000b1a102c */
[----:B------:R-:W-:Y:S01]  /*2cf0*/  ISETP.NE.U32.AND P6, PT, R164, RZ, PT ;  /* 0x000000ffa400720c */ /* 0x000fe20003fc5070 */
[C---:B--2---:R-:W-:Y:S02]  /*2d00*/  IMAD.WIDE R32, R151.reuse, 0x4, R32 ;  /* 0x0000000497207825 */ /* 0x044fe400078e0220 */
[----:B------:R-:W0:Y:S02]  /*2d10*/  LDGDEPBAR ;  /* 0x00000000000079af */ /* 0x000e240000000000 */
[----:B------:R-:W-:Y:S01]  /*2d20*/  IMAD.SHL.U32 R153, R151, 0x4, RZ ;  /* 0x0000000497997824 */ /* 0x000fe200078e00ff */
[----:B------:R-:W-:Y:S06]  /*2d30*/  BAR.SYNC.DEFER_BLOCKING 0x0 ;  /* 0x0000000000007b1d */ /* 0x000fec0000010000 */
[----:B------:R-:W-:Y:S01]  /*2d40*/  @!PT LDS RZ, [RZ] ;  /* 0x00000000fffff984 */ /* 0x000fe20000000800 */
[----:B------:R-:W-:Y:S01]  /*2d50*/  @!PT LDS RZ, [RZ] ;  /* 0x00000000fffff984 */ /* 0x000fe20000000800 */
[----:B------:R-:W-:Y:S01]  /*2d60*/  @!PT LDS RZ, [RZ] ;  /* 0x00000000fffff984 */ /* 0x000fe20000000800 */
[----:B------:R2:W-:Y:S01]  /*2d70*/  LDGSTS.E [R163+0x4000], desc[UR44][R46.64], P0 ;  /* 0x040000002ea37fae */ /* 0x0005e200081a102c */
[----:B------:R-:W-:Y:S01]  /*2d80*/  ISETP.NE.U32.AND P0, PT, R155, RZ, PT ;  /* 0x000000ff9b00720c */ /* 0x000fe20003f05070 */
[----:B------:R-:W-:Y:S01]  /*2d90*/  IMAD.SHL.U32 R155, R3, 0x40, RZ ;  /* 0x00000040039b7824 */ /* 0x000fe200078e00ff */
[----:B------:R-:W-:Y:S01]  /*2da0*/  SHF.L.U64.HI R3, R151, 0x2, R154 ;  /* 0x0000000297037819 */ /* 0x000fe2000001029a */
[----:B------:R2:W-:Y:S01]  /*2db0*/  LDGSTS.E [R163+0x6000], desc[UR44][R4.64], P5 ;  /* 0x0600000004a37fae */ /* 0x0005e2000a9a102c */
[----:B------:R-:W-:Y:S01]  /*2dc0*/  ISETP.NE.U32.AND P5, PT, R156, RZ, PT ;  /* 0x000000ff9c00720c */ /* 0x000fe20003fa5070 */
[----:B------:R-:W-:-:S04]  /*2dd0*/  IMAD.WIDE R34, R155, 0x4, R34 ;  /* 0x000000049b227825 */ /* 0x000fc800078e0222 */
[----:B-1----:R-:W-:-:S04]  /*2de0*/  IMAD.WIDE R42, R155, 0x4, R42 ;  /* 0x000000049b2a7825 */ /* 0x002fc800078e022a */
[----:B------:R1:W-:Y:S01]  /*2df0*/  LDGSTS.E [R161+0x4000], desc[UR44][R6.64], P0 ;  /* 0x0400000006a17fae */ /* 0x0003e200081a102c */
[----:B------:R-:W-:Y:S01]  /*2e00*/  ISETP.NE.U32.AND P0, PT, R158, RZ, PT ;  /* 0x000000ff9e00720c */ /* 0x000fe20003f05070 */
[----:B---3--:R-:W-:Y:S02]  /*2e10*/  IMAD.WIDE R52, R155, 0x4, R52 ;  /* 0x000000049b347825 */ /* 0x008fe400078e0234 */
[----:B------:R1:W-:Y:S01]  /*2e20*/  LDGSTS.E [R161+0x6000], desc[UR44][R8.64], P5 ;  /* 0x0600000008a17fae */ /* 0x0003e2000a9a102c */
[----:B------:R-:W-:Y:S01]  /*2e30*/  ISETP.NE.AND P5, PT, R169, RZ, PT ;  /* 0x000000ffa900720c */ /* 0x000fe20003fa5270 */
[----:B----4-:R-:W-:-:S04]  /*2e40*/  IMAD.WIDE R60, R155, 0x4, R60 ;  /* 0x000000049b3c7825 */ /* 0x010fc800078e023c */
[----:B-----5:R-:W-:-:S04]  /*2e50*/  IMAD.WIDE R66, R155, 0x4, R66 ;  /* 0x000000049b427825 */ /* 0x020fc800078e0242 */
[----:B------:R1:W-:Y:S01]  /*2e60*/  LDGSTS.E [R159+0x4000], desc[UR44][R10.64], P0 ;  /* 0x040000000a9f7fae */ /* 0x0003e200081a102c */
[----:B------:R-:W-:Y:S01]  /*2e70*/  ISETP.NE.AND P0, PT, R170, RZ, PT ;  /* 0x000000ffaa00720c */ /* 0x000fe20003f05270 */
[----:B------:R-:W-:-:S04]  /*2e80*/  IMAD.WIDE R58, R155, 0x4, R58 ;  /* 0x000000049b3a7825 */ /* 0x000fc800078e023a */
[----:B------:R-:W-:-:S04]  /*2e90*/  IMAD.WIDE R50, R155, 0x4, R50 ;  /* 0x000000049b327825 */ /* 0x000fc800078e0232 */
[----:B------:R-:W-:-:S04]  /*2ea0*/  IMAD.WIDE R22, R155, 0x4, R22 ;  /* 0x000000049b167825 */ /* 0x000fc800078e0216 */
[----:B------:R1:W-:Y:S01]  /*2eb0*/  LDGSTS.E [R159+0x6000], desc[UR44][R12.64], P0 ;  /* 0x060000000c9f7fae */ /* 0x0003e200081a102c */
[----:B------:R-:W-:Y:S01]  /*2ec0*/  ISETP.NE.AND P0, PT, R171, RZ, PT ;  /* 0x000000ffab00720c */ /* 0x000fe20003f05270 */
[C---:B------:R-:W-:Y:S02]  /*2ed0*/  IMAD.WIDE R38, R155.reuse, 0x4, R38 ;  /* 0x000000049b267825 */ /* 0x040fe400078e0226 */
[----:B------:R1:W-:Y:S02]  /*2ee0*/  LDGSTS.E [R157+0x4000], desc[UR44][R14.64], P5 ;  /* 0x040000000e9d7fae */ /* 0x0003e4000a9a102c */
[C---:B------:R-:W-:Y:S02]  /*2ef0*/  IMAD.WIDE R48, R155.reuse, 0x4, R48 ;  /* 0x000000049b307825 */ /* 0x040fe400078e0230 */
[----:B------:R1:W-:Y:S01]  /*2f00*/  LDGSTS.E [R157+0x6000], desc[UR44][R16.64], P4 ;  /* 0x06000000109d7fae */ /* 0x0003e2000a1a102c */
[----:B------:R-:W-:Y:S01]  /*2f10*/  ISETP.NE.U32.AND P4, PT, R168, RZ, PT ;  /* 0x000000ffa800720c */ /* 0x000fe20003f85070 */
[----:B------:R-:W-:-:S02]  /*2f20*/  IMAD.WIDE R56, R155, 0x4, R56 ;  /* 0x000000049b387825 */ /* 0x000fc400078e0238 */
[----:B------:R1:W-:Y:S01]  /*2f30*/  LDGSTS.E [R139+0x4000], desc[UR44][R20.64], P3 ;  /* 0x04000000148b7fae */ /* 0x0003e200099a102c */
[----:B------:R-:W-:Y:S01]  /*2f40*/  ISETP.NE.U32.AND P3, PT, R165, RZ, PT ;  /* 0x000000ffa500720c */ /* 0x000fe20003f65070 */
[C---:B------:R-:W-:Y:S02]  /*2f50*/  IMAD.WIDE R64, R155.reuse, 0x4, R64 ;  /* 0x000000049b407825 */ /* 0x040fe400078e0240 */
[----:B------:R1:W-:Y:S01]  /*2f60*/  LDGSTS.E [R139+0x6000], desc[UR44][R24.64], P1 ;  /* 0x06000000188b7fae */ /* 0x0003e200089a102c */
[----:B------:R-:W-:Y:S01]  /*2f70*/  ISETP.NE.U32.AND P1, PT, R166, RZ, PT ;  /* 0x000000ffa600720c */ /* 0x000fe20003f25070 */
[----:B------:R-:W-:Y:S02]  /*2f80*/  IMAD.WIDE R62, R155, 0x4, R62 ;  /* 0x000000049b3e7825 */ /* 0x000fe400078e023e */
[----:B------:R1:W-:Y:S01]  /*2f90*/  LDGSTS.E [R141+0x4000], desc[UR44][R26.64], P2 ;  /* 0x040000001a8d7fae */ /* 0x0003e200091a102c */
[----:B------:R-:W-:Y:S01]  /*2fa0*/  ISETP.NE.U32.AND P2, PT, R167, RZ, PT ;  /* 0x000000ffa700720c */ /* 0x000fe20003f45070 */
[----:B------:R-:W-:-:S02]  /*2fb0*/  IMAD.WIDE R54, R155, 0x4, R54 ;  /* 0x000000049b367825 */ /* 0x000fc400078e0236 */
[----:B------:R1:W-:Y:S02]  /*2fc0*/  LDGSTS.E [R141+0x6000], desc[UR44][R28.64], P6 ;  /* 0x060000001c8d7fae */ /* 0x0003e4000b1a102c */
[C---:B------:R-:W-:Y:S02]  /*2fd0*/  IMAD.WIDE R44, R155.reuse, 0x4, R44 ;  /* 0x000000049b2c7825 */ /* 0x040fe400078e022c */
[----:B------:R1:W-:Y:S01]  /*2fe0*/  LDGSTS.E [R143+0x4000], desc[UR44][R30.64], P3 ;  /* 0x040000001e8f7fae */ /* 0x0003e200099a102c */
[----:B--2---:R-:W-:Y:S01]  /*2ff0*/  IADD3 R46, P3, PT, R46, R153, RZ ;  /* 0x000000992e2e7210 */ /* 0x004fe20007f7e0ff */
[----:B------:R-:W-:Y:S02]  /*3000*/  IMAD.WIDE R18, R155, 0x4, R18 ;  /* 0x000000049b127825 */ /* 0x000fe400078e0212 */
[----:B------:R1:W-:Y:S02]  /*3010*/  LDGSTS.E [R143+0x6000], desc[UR44][R40.64], P1 ;  /* 0x06000000288f7fae */ /* 0x0003e400089a102c */
[----:B------:R-:W-:-:S02]  /*3020*/  VIADD R165, R133, 0xffffff80 ;  /* 0xffffff8085a57836 */ /* 0x000fc40000000000 */
[----:B------:R1:W-:Y:S01]  /*3030*/  LDGSTS.E [R145+0x4000], desc[UR44][R36.64], P2 ;  /* 0x0400000024917fae */ /* 0x0003e200091a102c */
[----:B------:R-:W-:Y:S02]  /*3040*/  IMAD.X R47, R47, 0x1, R3, P3 ;  /* 0x000000012f2f7824 */ /* 0x000fe400018e0603 */
[----:B------:R-:W-:Y:S01]  /*3050*/  ISETP.GE.AND P1, PT, R124, R165, PT ;  /* 0x000000a57c00720c */ /* 0x000fe20003f26270 */
[----:B------:R1:W-:Y:S03]  /*3060*/  LDGSTS.E [R145+0x6000], desc[UR44][R32.64], P4 ;  /* 0x0600000020917fae */ /* 0x0003e6000a1a102c */
[----:B------:R-:W-:Y:S01]  /*3070*/  SEL R156, RZ, 0x4, P1 ;  /* 0x00000004ff9c7807 */ /* 0x000fe20000800000 */
[----:B------:R-:W0:Y:S01]  /*3080*/  LDGDEPBAR ;  /* 0x00000000000079af */ /* 0x000e220000000000 */
[----:B------:R-:W-:-:S03]  /*3090*/  ISETP.NE.U32.AND P1, PT, RZ, UR7, PT ;  /* 0x00000007ff007c0c */ /* 0x000fc6000bf25070 */
[----:B------:R1:W-:Y:S01]  /*30a0*/  LDGSTS.E [R147+0x10000], desc[UR44][R34.64], P0 ;  /* 0x1000000022937fae */ /* 0x0003e200081a102c */
[----:B------:R-:W-:-:S03]  /*30b0*/  ISETP.LT.OR P2, PT, R118, 0x40, P1 ;  /* 0x000000407600780c */ /* 0x000fc60000f41670 */
[----:B------:R1:W-:Y:S04]  /*30c0*/  LDGSTS.E [R147+0x10400], desc[UR44][R42.64], P0 ;  /* 0x104000002a937fae */ /* 0x0003e800081a102c */
        /* <DEDUP_REMOVED lines=13> */
[----:B------:R1:W-:Y:S01]  /*31a0*/  LDGSTS.E [R149+0x11e00], desc[UR44][R18.64], P0 ;  /* 0x11e0000012957fae */ /* 0x0003e200081a102c */
[----:B------:R-:W-:-:S03]  /*31b0*/  ISETP.GT.AND P0, PT, R118, 0xbf, PT ;  /* 0x000000bf7600780c */ /* 0x000fc60003f04270 */
[----:B------:R-:W0:Y:S01]  /*31c0*/  LDGDEPBAR ;  /* 0x00000000000079af */ /* 0x000e220000000000 */
[----:B------:R-:W-:-:S04]  /*31d0*/  SEL R156, R156, RZ, P0 ;  /* 0x000000ff9c9c7207 */ /* 0x000fc80000000000 */
[----:B------:R-:W-:Y:S01]  /*31e0*/  ISETP.NE.U32.AND P3, PT, R156, RZ, PT ;  /* 0x000000ff9c00720c */ /* 0x000fe20003f65070 */
[----:B------:R-:W-:-:S04]  /*31f0*/  DEPBAR.LE SB0, 0x2 ;  /* 0x000080800000791a */ /* 0x000fc80000000000 */
[----:B------:R-:W-:Y:S06]  /*3200*/  BAR.SYNC.DEFER_BLOCKING 0x0 ;  /* 0x0000000000007b1d */ /* 0x000fec0000010000 */
[----:B-1----:R-:W-:Y:S05]  /*3210*/  @P2 BRA `(.L_x_6) ;  /* 0x0000000000d82947 */ /* 0x002fea0003800000 */
[----:B------:R-:W-:Y:S02]  /*3220*/  USHF.R.U32.HI UR14, URZ, 0x4, UR12 ;  /* 0x00000004ff0e7899 */ /* 0x000fe4000801160c */
[----:B------:R-:W-:Y:S02]  /*3230*/  UIADD3 UR5, UPT, UPT, UR12, 0xc000, URZ ;  /* 0x0000c0000c057890 */ /* 0x000fe4000fffe0ff */
[----:B------:R-:W-:Y:S02]  /*3240*/  USGXT.U32 UR14, UR14, 0xe ;  /* 0x0000000e0e0e789a */ /* 0x000fe40008000000 */
[----:B------:R-:W-:Y:S02]  /*3250*/  USHF.R.U32.HI UR5, URZ, 0x4, UR5 ;  /* 0x00000004ff057899 */ /* 0x000fe40008011605 */
[----:B------:R-:W-:Y:S02]  /*3260*/  UIADD3 UR38, UP0, UPT, UR14, 0x2, URZ ;  /* 0x000000020e267890 */ /* 0x000fe4000ff1e0ff */
[----:B------:R-:W-:Y:S01]  /*3270*/  USGXT.U32 UR16, UR5, 0xe ;  /* 0x0000000e0510789a */ /* 0x000fe20008000000 */
[----:B------:R-:W-:Y:S01]  /*3280*/  UMOV UR4, URZ ;  /* 0x000000ff00047c82 */ /* 0x000fe20008000000 */
[----:B------:R-:W-:Y:S01]  /*3290*/  UMOV UR6, URZ ;  /* 0x000000ff00067c82 */ /* 0x000fe20008000000 */
[----:B------:R-:W-:-:S02]  /*32a0*/  UIADD3.X UR39, UPT, UPT, UR4, 0x40004040, URZ, UP0, !UPT ;  /* 0x4000404004277890 */ /* 0x000fc400087fe4ff */
[----:B------:R-:W-:Y:S01]  /*32b0*/  UIADD3 UR40, UP0, UPT, UR16, 0x2, URZ ;  /* 0x0000000210287890 */ /* 0x000fe2000ff1e0ff */
[----:B------:R-:W-:Y:S01]  /*32c0*/  UMOV UR4, UR10 ;  /* 0x0000000a00047c82 */ /* 0x000fe20008000000 */
[----:B------:R-:W-:Y:S02]  /*32d0*/  UMOV UR5, URZ ;  /* 0x000000ff00057c82 */ /* 0x000fe40008000000 */
[----:B------:R-:W-:Y:S01]  /*32e0*/  UIADD3.X UR41, UPT, UPT, UR6, 0x40004040, URZ, UP0, !UPT ;  /* 0x4000404006297890 */ /* 0x000fe200087fe4ff */
[----:B------:R-:W-:Y:S01]  /*32f0*/  UMOV UR8, UR4 ;  /* 0x0000000400087c82 */ /* 0x000fe20008000000 */
[----:B------:R-:W-:Y:S02]  /*3300*/  UIADD3.64 UR4, UPT, UPT, UR38, 0x2, URZ ;  /* 0x0000000226047897 */ /* 0x000fe4000fffe0ff */
[----:B------:R-:W-:Y:S02]  /*3310*/  UIADD3.64 UR6, UPT, UPT, UR40, 0x2, URZ ;  /* 0x0000000228067897 */ /* 0x000fe4000fffe0ff */
[----:B------:R-:W-:-:S02]  /*3320*/  UIADD3.64 UR18, UPT, UPT, UR38, 0x4, URZ ;  /* 0x0000000426127897 */ /* 0x000fc4000fffe0ff */
[----:B------:R-:W-:Y:S02]  /*3330*/  UIADD3.64 UR20, UPT, UPT, UR40, 0x4, URZ ;  /* 0x0000000428147897 */ /* 0x000fe4000fffe0ff */
[----:B------:R-:W-:Y:S02]  /*3340*/  UIADD3.64 UR22, UPT, UPT, UR38, 0x1fe, URZ ;  /* 0x000001fe26167897 */ /* 0x000fe4000fffe0ff */
[----:B------:R-:W-:Y:S02]  /*3350*/  UIADD3.64 UR24, UPT, UPT, UR40, 0x1fe, URZ ;  /* 0x000001fe28187897 */ /* 0x000fe4000fffe0ff */
[----:B------:R-:W-:Y:S02]  /*3360*/  UIADD3.64 UR26, UPT, UPT, UR38, 0x200, URZ ;  /* 0x00000200261a7897 */ /* 0x000fe4000fffe0ff */
[----:B------:R-:W-:Y:S02]  /*3370*/  UIADD3.64 UR28, UPT, UPT, UR40, 0x200, URZ ;  /* 0x00000200281c7897 */ /* 0x000fe4000fffe0ff */
[----:B------:R-:W-:-:S02]  /*3380*/  UIADD3.64 UR30, UPT, UPT, UR38, 0x202, URZ ;  /* 0x00000202261e7897 */ /* 0x000fc4000fffe0ff */
[----:B------:R-:W-:Y:S01]  /*3390*/  UIADD3.64 UR32, UPT, UPT, UR40, 0x202, URZ ;  /* 0x0000020228207897 */ /* 0x000fe2000fffe0ff */
[----:B------:R-:W-:Y:S01]  /*33a0*/  UMOV UR42, 0x0 ;  /* 0x00000000002a7882 */ /* 0x000fe20000000000 */
[----:B------:R-:W-:Y:S01]  /*33b0*/  UMOV UR43, 0x4100910 ;  /* 0x04100910002b7882 */ /* 0x000fe20000000000 */
[----:B------:R-:W-:Y:S01]  /*33c0*/  UIADD3.64 UR34, UPT, UPT, UR38, 0x204, URZ ;  /* 0x0000020426227897 */ /* 0x000fe2000fffe0ff */
[----:B------:R-:W-:Y:S01]  /*33d0*/  UMOV UR15, 0x40004040 ;  /* 0x40004040000f7882 */ /* 0x000fe20000000000 */
[----:B------:R-:W-:Y:S01]  /*33e0*/  UIADD3.64 UR36, UPT, UPT, UR40, 0x204, URZ ;  /* 0x0000020428247897 */ /* 0x000fe2000fffe0ff */
[----:B------:R-:W-:Y:S01]  /*33f0*/  UMOV UR17, 0x40004040 ;  /* 0x4000404000117882 */ /* 0x000fe20000000000 */
[----:B------:R-:W-:Y:S01]  /*3400*/  UMOV UR46, 0x0 ;  /* 0x00000000002e7882 */ /* 0x000fe20000000000 */
[----:B------:R-:W-:Y:S01]  /*3410*/  UMOV UR47, 0x4100910 ;  /* 0x04100910002f7882 */ /* 0x000fe20000000000 */
[----:B------:R-:W-:Y:S01]  /*3420*/  UMOV UR48, 0x0 ;  /* 0x0000000000307882 */ /* 0x000fe20000000000 */
[----:B------:R-:W-:Y:S01]  /*3430*/  UMOV UR49, 0x4100910 ;  /* 0x0410091000317882 */ /* 0x000fe20000000000 */
[----:B------:R1:W-:Y:S01]  /*3440*/  UTCHMMA gdesc[UR14], gdesc[UR16], tmem[UR9], tmem[UR42], idesc[UR43], !UPT ;  /* 0x00ff2a100e0075ea */ /* 0x0003e2000f800009 */
[----:B------:R-:W-:Y:S01]  /*3450*/  UMOV UR50, 0x0 ;  /* 0x0000000000327882 */ /* 0x000fe20000000000 */
[----:B------:R-:W-:Y:S01]  /*3460*/  UMOV UR51, 0x4100910 ;  /* 0x0410091000337882 */ /* 0x000fe20000000000 */
[----:B------:R1:W-:Y:S01]  /*3470*/  UTCHMMA gdesc[UR38], gdesc[UR40], tmem[UR9], tmem[UR46], idesc[UR47], UPT ;  /* 0x00ff2e28260075ea */ /* 0x0003e2000b800009 */
        /* <DEDUP_REMOVED lines=12> */
[----:B------:R1:W-:Y:S01]  /*3540*/  UTCHMMA gdesc[UR30], gdesc[UR32], tmem[UR9], tmem[UR56], idesc[UR57], UPT ;  /* 0x00ff38201e0075ea */ /* 0x0003e2000b800009 */
[----:B------:R1:W-:Y:S01]  /*3550*/  UTCHMMA gdesc[UR34], gdesc[UR36], tmem[UR9], tmem[UR58], idesc[UR59], UPT ;  /* 0x00ff3a24220075ea */ /* 0x0003e2000b800009 */
[----:B------:R1:W-:Y:S01]  /*3560*/  UTCBAR [UR8], URZ ;  /* 0x000000ff080073e9 */ /* 0x0003e200080000ff */
[----:B------:R-:W-:Y:S01]  /*3570*/  NOP ;  /* 0x0000000000007918 */ /* 0x000fe20000000000 */
.L_x_6:
[----:B------:R-:W-:Y:S01]  /*3580*/  BAR.SYNC.DEFER_BLOCKING 0x0 ;  /* 0x0000000000007b1d */ /* 0x000fe20000010000 */
[----:B------:R-:W-:Y:S02]  /*3590*/  ISETP.GE.AND P2, PT, R116, R165, PT ;  /* 0x000000a57400720c */ /* 0x000fe40003f46270 */
[----:B------:R-:W-:Y:S02]  /*35a0*/  IADD3 R6, P4, PT, R6, R153, RZ ;  /* 0x0000009906067210 */ /* 0x000fe40007f9e0ff */
[----:B------:R-:W-:Y:S01]  /*35b0*/  SEL R156, RZ, 0x4, P2 ;  /* 0x00000004ff9c7807 */ /* 0x000fe20001000000 */
[----:B-1----:R-:W-:Y:S02]  /*35c0*/  UMOV UR5, URZ ;  /* 0x000000ff00057c82 */ /* 0x002fe40008000000 */
[----:B------:R-:W-:Y:S01]  /*35d0*/  IMAD.X R7, R7, 0x1, R3, P4 ;  /* 0x0000000107077824 */ /* 0x000fe200020e0603 */
[----:B------:R-:W-:-:S04]  /*35e0*/  SEL R156, R156, RZ, P0 ;  /* 0x000000ff9c9c7207 */ /* 0x000fc80000000000 */
[----:B------:R-:W-:Y:S01]  /*35f0*/  ISETP.NE.U32.AND P2, PT, R156, RZ, PT ;  /* 0x000000ff9c00720c */ /* 0x000fe20003f45070 */
[----:B------:R-:W-:Y:S01]  /*3600*/  @!PT LDS RZ, [RZ] ;  /* 0x00000000fffff984 */ /* 0x000fe20000000800 */
[----:B------:R-:W-:Y:S01]  /*3610*/  @!PT LDS RZ, [RZ] ;  /* 0x00000000fffff984 */ /* 0x000fe20000000800 */
[----:B------:R-:W-:Y:S01]  /*3620*/  @!PT LDS RZ, [RZ] ;  /* 0x00000000fffff984 */ /* 0x000fe20000000800 */
[----:B------:R1:W-:Y:S01]  /*3630*/  LDGSTS.E [R163+0x8000], desc[UR44][R46.64], P3 ;  /* 0x080000002ea37fae */ /* 0x0003e200099a102c */
[----:B------:R-:W-:-:S05]  /*3640*/  IADD3 R4, P3, PT, R4, R153, RZ ;  /* 0x0000009904047210 */ /* 0x000fca0007f7e0ff */
[----:B------:R-:W-:Y:S01]  /*3650*/  IMAD.X R5, R5, 0x1, R3, P3 ;  /* 0x0000000105057824 */ /* 0x000fe200018e0603 */
[----:B------:R-:W-:-:S05]  /*3660*/  ISETP.GE.AND P3, PT, R112, R165, PT ;  /* 0x000000a57000720c */ /* 0x000fca0003f66270 */
[----:B------:R2:W-:Y:S01]  /*3670*/  LDGSTS.E [R163+0xa000], desc[UR44][R4.64], P2 ;  /* 0x0a00000004a37fae */ /* 0x0005e200091a102c */
[----:B------:R-:W-:Y:S02]  /*3680*/  ISETP.GE.AND P2, PT, R114, R165, PT ;  /* 0x000000a57200720c */ /* 0x000fe40003f46270 */
[----:B-1----:R-:W-:Y:S02]  /*3690*/  SEL R46, RZ, 0x4, P3 ;  /* 0x00000004ff2e7807 */ /* 0x002fe40001800000 */
[----:B------:R-:W-:Y:S02]  /*36a0*/  SEL R156, RZ, 0x4, P2 ;  /* 0x00000004ff9c7807 */ /* 0x000fe40001000000 */
[----:B------:R-:W-:Y:S02]  /*36b0*/  SEL R46, R46, RZ, P0 ;  /* 0x000000ff2e2e7207 */ /* 0x000fe40000000000 */
[----:B------:R-:W-:Y:S02]  /*36c0*/  SEL R156, R156, RZ, P0 ;  /* 0x000000ff9c9c7207 */ /* 0x000fe40000000000 */
[----:B------:R-:W-:-:S02]  /*36d0*/  ISETP.NE.U32.AND P2, PT, R46, RZ, PT ;  /* 0x000000ff2e00720c */ /* 0x000fc40003f45070 */
[----:B------:R-:W-:Y:S02]  /*36e0*/  ISETP.NE.U32.AND P3, PT, R156, RZ, PT ;  /* 0x000000ff9c00720c */ /* 0x000fe40003f65070 */
[----:B--2---:R-:W-:Y:S02]  /*36f0*/  IADD3 R4, P4, PT, R8, R153, RZ ;  /* 0x0000009908047210 */ /* 0x004fe40007f9e0ff */
[----:B------:R-:W-:-:S03]  /*3700*/  SHF.R.S32.HI R156, RZ, 0x1f, R155 ;  /* 0x0000001fff9c7819 */ /* 0x000fc6000001149b */
[----:B------:R-:W-:-:S06]  /*3710*/  IMAD.X R5, R9, 0x1, R3, P4 ;  /* 0x0000000109057824 */ /* 0x000fcc00020e0603 */
[----:B------:R-:W-:Y:S04]  /*3720*/  LDGSTS.E [R161+0x8000], desc[UR44][R6.64], P3 ;  /* 0x0800000006a17fae */ /* 0x000fe800099a102c */
[----:B------:R1:W-:Y:S01]  /*3730*/  LDGSTS.E [R161+0xa000], desc[UR44][R4.64], P2 ;  /* 0x0a00000004a17fae */ /* 0x0003e200091a102c */
[----:B------:R-:W-:-:S04]  /*3740*/  ISETP.GE.AND P2, PT, R110, R165, PT ;  /* 0x000000a56e00720c */ /* 0x000fc80003f46270 */
[----:B------:R-:W-:-:S04]  /*3750*/  SEL R8, RZ, 0x4, P2 ;  /* 0x00000004ff087807 */ /* 0x000fc80001000000 */
[----:B------:R-:W-:-:S04]  /*3760*/  SEL R8, R8, RZ, P0 ;  /* 0x000000ff08087207 */ /* 0x000fc80000000000 */
[----:B------:R-:W-:Y:S02]  /*3770*/  ISETP.NE.U32.AND P3, PT, R8, RZ, PT ;  /* 0x000000ff0800720c */ /* 0x000fe40003f65070 */
[----:B------:R-:W-:-:S05]  /*3780*/  IADD3 R8, P2, PT, R10, R153, RZ ;  /* 0x000000990a087210 */ /* 0x000fca0007f5e0ff */
[----:B------:R-:W-:Y:S01]  /*3790*/  IMAD.X R9, R11, 0x1, R3, P2 ;  /* 0x000000010b097824 */ /* 0x000fe200010e0603 */
[----:B------:R-:W-:-:S04]  /*37a0*/  ISETP.GE.AND P2, PT, R109, R165, PT ;  /* 0x000000a56d00720c */ /* 0x000fc80003f46270 */
[----:B------:R-:W-:Y:S01]  /*37b0*/  SEL R10, RZ, 0x4, P2 ;  /* 0x00000004ff0a7807 */ /* 0x000fe20001000000 */
[----:B------:R2:W-:Y:S01]  /*37c0*/  LDGSTS.E [R159+0x8000], desc[UR44][R8.64], P3 ;  /* 0x08000000089f7fae */ /* 0x0005e200099a102c */
[-C--:B------:R-:W-:Y:S02]  /*37d0*/  IADD3 R160, P3, PT, R12, R153.reuse, RZ ;  /* 0x000000990ca07210 */ /* 0x080fe40007f7e0ff */
[-C--:B------:R-:W-:Y:S02]  /*37e0*/  IADD3 R12, P4, PT, R16, R153.reuse, RZ ;  /* 0x00000099100c7210 */ /* 0x080fe40007f9e0ff */
[-C--:B------:R-:W-:Y:S01]  /*37f0*/  IADD3 R46, P2, PT, R14, R153.reuse, RZ ;  /* 0x000000990e2e7210 */ /* 0x080fe20007f5e0ff */
[--C-:B-1----:R-:W-:Y:S01]  /*3800*/  IMAD.X R161, R13, 0x1, R3.reuse, P3 ;  /* 0x000000010da17824 */ /* 0x102fe200018e0603 */
[-C--:B------:R-:W-:Y:S01]  /*3810*/  IADD3 R16, P3, PT, R20, R153.reuse, RZ ;  /* 0x0000009914107210 */ /* 0x080fe20007f7e0ff */
[--C-:B------:R-:W-:Y:S01]  /*3820*/  IMAD.X R13, R17, 0x1, R3.reuse, P4 ;  /* 0x00000001110d7824 */ /* 0x100fe200020e0603 */
[----:B------:R-:W-:Y:S01]  /*3830*/  SEL R10, R10, RZ, P0 ;  /* 0x000000ff0a0a7207 */ /* 0x000fe20000000000 */
[--C-:B------:R-:W-:Y:S01]  /*3840*/  IMAD.X R47, R15, 0x1, R3.reuse, P2 ;  /* 0x000000010f2f7824 */ /* 0x100fe200010e0603 */
[----:B------:R-:W-:Y:S01]  /*3850*/  IADD3 R4, P4, PT, R24, R153, RZ ;  /* 0x0000009918047210 */ /* 0x000fe20007f9e0ff */
[----:B------:R-:W-:Y:S01]  /*3860*/  IMAD.X R17, R21, 0x1, R3, P3 ;  /* 0x0000000115117824 */ /* 0x000fe200018e0603 */
[----:B------:R-:W-:-:S02]  /*3870*/  ISETP.NE.U32.AND P2, PT, R10, RZ, PT ;  /* 0x000000ff0a00720c */ /* 0x000fc40003f45070 */
[----:B------:R-:W-:Y:S01]  /*3880*/  ISETP.GE.AND P3, PT, R108, R165, PT ;  /* 0x000000a56c00720c */ /* 0x000fe20003f66270 */
[----:B------:R-:W-:-:S03]  /*3890*/  IMAD.X R5, R25, 0x1, R3, P4 ;  /* 0x0000000119057824 */ /* 0x000fc600020e0603 */
[----:B------:R-:W-:Y:S02]  /*38a0*/  SEL R6, RZ, 0x4, P3 ;  /* 0x00000004ff067807 */ /* 0x000fe40001800000 */
[-C--:B------:R-:W-:Y:S02]  /*38b0*/  ISETP.GE.AND P3, PT, R107, R165.reuse, PT ;  /* 0x000000a56b00720c */ /* 0x080fe40003f66270 */
[----:B------:R-:W-:Y:S02]  /*38c0*/  SEL R7, R6, RZ, P0 ;  /* 0x000000ff06077207 */ /* 0x000fe40000000000 */
[----:B--2---:R-:W-:Y:S01]  /*38d0*/  SEL R9, RZ, 0x4, P3 ;  /* 0x00000004ff097807 */ /* 0x004fe20001800000 */
[----:B------:R-:W-:Y:S01]  /*38e0*/  LDGSTS.E [R159+0xa000], desc[UR44][R160.64], P2 ;  /* 0x0a000000a09f7fae */ /* 0x000fe200091a102c */
[----:B------:R-:W-:Y:S02]  /*38f0*/  ISETP.GE.AND P3, PT, R106, R165, PT ;  /* 0x000000a56a00720c */ /* 0x000fe40003f66270 */
[----:B------:R-:W-:-:S02]  /*3900*/  ISETP.NE.U32.AND P2, PT, R7, RZ, PT ;  /* 0x000000ff0700720c */ /* 0x000fc40003f45070 */
[----:B------:R-:W-:Y:S02]  /*3910*/  SEL R15, RZ, 0x4, P3 ;  /* 0x00000004ff0f7807 */ /* 0x000fe40001800000 */
[-C--:B------:R-:W-:Y:S02]  /*3920*/  IADD3 R10, P3, PT, R30, R153.reuse, RZ ;  /* 0x000000991e0a7210 */ /* 0x080fe40007f7e0ff */
[----:B------:R-:W-:Y:S02]  /*3930*/  SEL R14, R9, RZ, P0 ;  /* 0x000000ff090e7207 */ /* 0x000fe40000000000 */
[-C--:B------:R-:W-:Y:S01]  /*3940*/  IADD3 R6, P4, PT, R26, R153.reuse, RZ ;  /* 0x000000991a067210 */ /* 0x080fe20007f9e0ff */
[--C-:B------:R-:W-:Y:S01]  /*3950*/  IMAD.X R11, R31, 0x1, R3.reuse, P3 ;  /* 0x000000011f0b7824 */ /* 0x100fe200018e0603 */
[----:B------:R-:W-:Y:S02]  /*3960*/  ISETP.NE.U32.AND P3, PT, R14, RZ, PT ;  /* 0x000000ff0e00720c */ /* 0x000fe40003f65070 */
[----:B------:R-:W-:Y:S01]  /*3970*/  SEL R15, R15, RZ, P0 ;  /* 0x000000ff0f0f7207 */ /* 0x000fe20000000000 */
[----:B------:R-:W-:Y:S01]  /*3980*/  LDGSTS.E [R157+0x8000], desc[UR44][R46.64], P2 ;  /* 0x080000002e9d7fae */ /* 0x000fe200091a102c */
[----:B------:R-:W-:Y:S01]  /*3990*/  IMAD.X R7, R27, 0x1, R3, P4 ;  /* 0x000000011b077824 */ /* 0x000fe200020e0603 */
[----:B------:R-:W-:Y:S01]  /*39a0*/  IADD3 R8, P4, PT, R28, R153, RZ ;  /* 0x000000991c087210 */ /* 0x000fe20007f9e0ff */
[----:B------:R-:W-:Y:S01]  /*39b0*/  IMAD.SHL.U32 R27, R155, 0x4, RZ ;  /* 0x000000049b1b7824 */ /* 0x000fe200078e00ff */
[----:B------:R-:W-:-:S03]  /*39c0*/  ISETP.NE.U32.AND P2, PT, R15, RZ, PT ;  /* 0x000000ff0f00720c */ /* 0x000fc60003f45070 */
[--C-:B------:R-:W-:Y:S01]  /*39d0*/  IMAD.X R9, R29, 0x1, R3.reuse, P4 ;  /* 0x000000011d097824 */ /* 0x100fe200020e0603 */
[----:B------:R-:W-:Y:S02]  /*39e0*/  IADD3 R14, P4, PT, R40, R153, RZ ;  /* 0x00000099280e7210 */ /* 0x000fe40007f9e0ff */
[----:B------:R1:W-:Y:S01]  /*39f0*/  LDGSTS.E [R157+0xa000], desc[UR44][R12.64], P3 ;  /* 0x0a0000000c9d7fae */ /* 0x0003e200099a102c */
[----:B------:R-:W-:Y:S02]  /*3a00*/  ISETP.GE.AND P3, PT, R105, R165, PT ;  /* 0x000000a56900720c */ /* 0x000fe40003f66270 */
[--C-:B------:R-:W-:Y:S01]  /*3a10*/  IMAD.X R15, R41, 0x1, R3.reuse, P4 ;  /* 0x00000001290f7824 */ /* 0x100fe200020e0603 */
[----:B------:R-:W-:Y:S02]  /*3a20*/  IADD3 R20, P4, PT, R36, R153, RZ ;  /* 0x0000009924147210 */ /* 0x000fe40007f9e0ff */
[----:B------:R-:W-:Y:S01]  /*3a30*/  SEL R24, RZ, 0x4, P3 ;  /* 0x00000004ff187807 */ /* 0x000fe20001800000 */
[----:B------:R2:W-:Y:S01]  /*3a40*/  LDGSTS.E [R139+0x8000], desc[UR44][R16.64], P2 ;  /* 0x08000000108b7fae */ /* 0x0005e200091a102c */
[----:B------:R-:W-:Y:S01]  /*3a50*/  ISETP.GE.AND P2, PT, R104, R165, PT ;  /* 0x000000a56800720c */ /* 0x000fe20003f46270 */
[----:B------:R-:W-:Y:S01]  /*3a60*/  IMAD.X R21, R37, 0x1, R3, P4 ;  /* 0x0000000125157824 */ /* 0x000fe200020e0603 */
[----:B------:R-:W-:-:S02]  /*3a70*/  SEL R25, R24, RZ, P0 ;  /* 0x000000ff18197207 */ /* 0x000fc40000000000 */
[----:B------:R-:W-:Y:S02]  /*3a80*/  SEL R26, RZ, 0x4, P2 ;  /* 0x00000004ff1a7807 */ /* 0x000fe40001000000 */
[----:B------:R-:W-:Y:S02]  /*3a90*/  SHF.L.U64.HI R29, R155, 0x2, R156 ;  /* 0x000000029b1d7819 */ /* 0x000fe4000001029c */
[----:B-1----:R-:W-:Y:S02]  /*3aa0*/  IADD3 R12, P4, PT, R34, R27, RZ ;  /* 0x0000001b220c7210 */ /* 0x002fe40007f9e0ff */
[----:B------:R-:W-:Y:S02]  /*3ab0*/  ISETP.NE.U32.AND P2, PT, R25, RZ, PT ;  /* 0x000000ff1900720c */ /* 0x000fe40003f45070 */
[----:B------:R-:W-:Y:S01]  /*3ac0*/  IADD3 R24, P3, PT, R32, R153, RZ ;  /* 0x0000009920187210 */ /* 0x000fe20007f7e0ff */
[----:B------:R-:W-:Y:S01]  /*3ad0*/  IMAD.X R13, R35, 0x1, R29, P4 ;  /* 0x00000001230d7824 */ /* 0x000fe200020e061d */
[----:B------:R-:W-:-:S02]  /*3ae0*/  IADD3 R30, P4, PT, R52, R27, RZ ;  /* 0x0000001b341e7210 */ /* 0x000fc40007f9e0ff */
[----:B------:R-:W-:Y:S01]  /*3af0*/  SEL R26, R26, RZ, P0 ;  /* 0x000000ff1a1a7207 */ /* 0x000fe20000000000 */
[----:B------:R-:W-:Y:S01]  /*3b00*/  IMAD.X R25, R33, 0x1, R3, P3 ;  /* 0x0000000121197824 */ /* 0x000fe200018e0603 */
[----:B--2---:R-:W-:Y:S01]  /*3b10*/  IADD3 R16, P3, PT, R42, R27, RZ ;  /* 0x0000001b2a107210 */ /* 0x004fe20007f7e0ff */
[----:B------:R-:W-:Y:S01]  /*3b20*/  IMAD.X R31, R53, 0x1, R29, P4 ;  /* 0x00000001351f7824 */ /* 0x000fe200020e061d */
[----:B------:R-:W-:-:S03]  /*3b30*/  ISETP.NE.U32.AND P4, PT, R26, RZ, PT ;  /* 0x000000ff1a00720c */ /* 0x000fc60003f85070 */
[----:B------:R-:W-:Y:S01]  /*3b40*/  IMAD.X R17, R43, 0x1, R29, P3 ;  /* 0x000000012b117824 */ /* 0x000fe200018e061d */
[----:B------:R-:W-:Y:S01]  /*3b50*/  IADD3 R32, P3, PT, R60, R27, RZ ;  /* 0x0000001b3c207210 */ /* 0x000fe20007f7e0ff */
[----:B------:R1:W-:Y:S01]  /*3b60*/  LDGSTS.E [R139+0xa000], desc[UR44][R4.64], P2 ;  /* 0x0a000000048b7fae */ /* 0x0003e200091a102c */
[----:B------:R-:W-:-:S03]  /*3b70*/  ISETP.GE.AND P2, PT, R103, R165, PT ;  /* 0x000000a56700720c */ /* 0x000fc60003f46270 */
[--C-:B------:R-:W-:Y:S01]  /*3b80*/  IMAD.X R33, R61, 0x1, R29.reuse, P3 ;  /* 0x000000013d217824 */ /* 0x100fe200018e061d */
[----:B------:R-:W-:Y:S02]  /*3b90*/  SEL R26, RZ, 0x4, P2 ;  /* 0x00000004ff1a7807 */ /* 0x000fe40001000000 */
[----:B------:R-:W-:Y:S01]  /*3ba0*/  IADD3 R34, P3, PT, R66, R27, RZ ;  /* 0x0000001b42227210 */ /* 0x000fe20007f7e0ff */
[----:B------:R2:W-:Y:S01]  /*3bb0*/  LDGSTS.E [R141+0x8000], desc[UR44][R6.64], P4 ;  /* 0x08000000068d7fae */ /* 0x0005e2000a1a102c */
[----:B------:R-:W-:Y:S02]  /*3bc0*/  ISETP.GE.AND P2, PT, R102, R165, PT ;  /* 0x000000a56600720c */ /* 0x000fe40003f46270 */
[----:B------:R-:W-:Y:S01]  /*3bd0*/  SEL R26, R26, RZ, P0 ;  /* 0x000000ff1a1a7207 */ /* 0x000fe20000000000 */
[----:B------:R-:W-:Y:S01]  /*3be0*/  IMAD.X R35, R67, 0x1, R29, P3 ;  /* 0x0000000143237824 */ /* 0x000fe200018e061d */
[----:B------:R-:W-:Y:S02]  /*3bf0*/  IADD3 R36, P3, PT, R58, R27, RZ ;  /* 0x0000001b3a247210 */ /* 0x000fe40007f7e0ff */
[----:B------:R-:W-:-:S02]  /*3c00*/  SEL R28, RZ, 0x4, P2 ;  /* 0x00000004ff1c7807 */ /* 0x000fc40001000000 */
[-C--:B------:R-:W-:Y:S01]  /*3c10*/  IADD3 R40, P4, PT, R50, R27.reuse, RZ ;  /* 0x0000001b32287210 */ /* 0x080fe20007f9e0ff */
[--C-:B------:R-:W-:Y:S01]  /*3c20*/  IMAD.X R37, R59, 0x1, R29.reuse, P3 ;  /* 0x000000013b257824 */ /* 0x100fe200018e061d */
[----:B------:R-:W-:Y:S02]  /*3c30*/  ISETP.NE.U32.AND P2, PT, R26, RZ, PT ;  /* 0x000000ff1a00720c */ /* 0x000fe40003f45070 */
[-C--:B-1----:R-:W-:Y:S01]  /*3c40*/  IADD3 R4, P3, PT, R22, R27.reuse, RZ ;  /* 0x0000001b16047210 */ /* 0x082fe20007f7e0ff */
[--C-:B------:R-:W-:Y:S01]  /*3c50*/  IMAD.X R41, R51, 0x1, R29.reuse, P4 ;  /* 0x0000000133297824 */ /* 0x100fe200020e061d */
[-C--:B------:R-:W-:Y:S02]  /*3c60*/  IADD3 R22, P4, PT, R38, R27.reuse, RZ ;  /* 0x0000001b26167210 */ /* 0x080fe40007f9e0ff */
[----:B------:R-:W-:Y:S01]  /*3c70*/  SEL R28, R28, RZ, P0 ;  /* 0x000000ff1c1c7207 */ /* 0x000fe20000000000 */
[--C-:B------:R-:W-:Y:S01]  /*3c80*/  IMAD.X R5, R23, 0x1, R29.reuse, P3 ;  /* 0x0000000117057824 */ /* 0x100fe200018e061d */
[----:B--2---:R-:W-:Y:S01]  /*3c90*/  IADD3 R6, P3, PT, R48, R27, RZ ;  /* 0x0000001b30067210 */ /* 0x004fe20007f7e0ff */
[----:B------:R-:W-:Y:S01]  /*3ca0*/  IMAD.X R23, R39, 0x1, R29, P4 ;  /* 0x0000000127177824 */ /* 0x000fe200020e061d */
[----:B------:R-:W-:-:S03]  /*3cb0*/  ISETP.NE.U32.AND P4, PT, R28, RZ, PT ;  /* 0x000000ff1c00720c */ /* 0x000fc60003f85070 */
[----:B------:R1:W-:Y:S01]  /*3cc0*/  LDGSTS.E [R141+0xa000], desc[UR44][R8.64], P2 ;  /* 0x0a000000088d7fae */ /* 0x0003e200091a102c */
[----:B------:R-:W-:Y:S01]  /*3cd0*/  ISETP.GE.AND P2, PT, R101, R165, PT ;  /* 0x000000a56500720c */ /* 0x000fe20003f46270 */
[--C-:B------:R-:W-:Y:S01]  /*3ce0*/  IMAD.X R7, R49, 0x1, R29.reuse, P3 ;  /* 0x0000000131077824 */ /* 0x100fe200018e061d */
[----:B------:R-:W-:Y:S02]  /*3cf0*/  IADD3 R38, P3, PT, R56, R27, RZ ;  /* 0x0000001b38267210 */ /* 0x000fe40007f7e0ff */
[----:B------:R-:W-:Y:S02]  /*3d00*/  SEL R26, RZ, 0x4, P2 ;  /* 0x00000004ff1a7807 */ /* 0x000fe40001000000 */
[----:B------:R-:W-:Y:S01]  /*3d10*/  ISETP.GE.AND P2, PT, R100, R165, PT ;  /* 0x000000a56400720c */ /* 0x000fe20003f46270 */
[----:B------:R-:W-:Y:S01]  /*3d20*/  IMAD.X R39, R57, 0x1, R29, P3 ;  /* 0x0000000139277824 */ /* 0x000fe200018e061d */
[----:B------:R-:W-:Y:S01]  /*3d30*/  SEL R26, R26, RZ, P0 ;  /* 0x000000ff1a1a7207 */ /* 0x000fe20000000000 */
[----:B------:R2:W-:Y:S01]  /*3d40*/  LDGSTS.E [R143+0x8000], desc[UR44][R10.64], P4 ;  /* 0x080000000a8f7fae */ /* 0x0005e2000a1a102c */
[----:B------:R-:W-:-:S02]  /*3d50*/  SEL R28, RZ, 0x4, P2 ;  /* 0x00000004ff1c7807 */ /* 0x000fc40001000000 */
[----:B------:R-:W-:Y:S02]  /*3d60*/  ISETP.GE.AND P2, PT, R99, R165, PT ;  /* 0x000000a56300720c */ /* 0x000fe40003f46270 */
[----:B------:R-:W-:Y:S02]  /*3d70*/  IADD3 R42, P4, PT, R64, R27, RZ ;  /* 0x0000001b402a7210 */ /* 0x000fe40007f9e0ff */
[----:B------:R-:W-:Y:S02]  /*3d80*/  ISETP.NE.U32.AND P3, PT, R26, RZ, PT ;  /* 0x000000ff1a00720c */ /* 0x000fe40003f65070 */
[----:B------:R-:W-:Y:S01]  /*3d90*/  SEL R26, RZ, 0x4, P2 ;  /* 0x00000004ff1a7807 */ /* 0x000fe20001000000 */
[----:B------:R-:W-:Y:S01]  /*3da0*/  IMAD.X R43, R65, 0x1, R29, P4 ;  /* 0x00000001412b7824 */ /* 0x000fe200020e061d */
[----:B------:R-:W-:Y:S02]  /*3db0*/  ISETP.GE.AND P2, PT, R122, R165, PT ;  /* 0x000000a57a00720c */ /* 0x000fe40003f46270 */
[----:B-1----:R-:W-:-:S02]  /*3dc0*/  IADD3 R8, P4, PT, R62, R27, RZ ;  /* 0x0000001b3e087210 */ /* 0x002fc40007f9e0ff */
[----:B------:R-:W-:Y:S02]  /*3dd0*/  SEL R28, R28, RZ, P0 ;  /* 0x000000ff1c1c7207 */ /* 0x000fe40000000000 */
[----:B--2---:R-:W-:Y:S01]  /*3de0*/  SEL R10, RZ, 0x4, P2 ;  /* 0x00000004ff0a7807 */ /* 0x004fe20001000000 */
[----:B------:R-:W-:Y:S01]  /*3df0*/  IMAD.X R9, R63, 0x1, R29, P4 ;  /* 0x000000013f097824 */ /* 0x000fe200020e061d */
[----:B------:R-:W-:Y:S01]  /*3e00*/  ISETP.NE.U32.AND P2, PT, R28, RZ, PT ;  /* 0x000000ff1c00720c */ /* 0x000fe20003f45070 */
[----:B------:R1:W-:Y:S01]  /*3e10*/  LDGSTS.E [R143+0xa000], desc[UR44][R14.64], P3 ;  /* 0x0a0000000e8f7fae */ /* 0x0003e200099a102c */
[----:B------:R-:W-:Y:S02]  /*3e20*/  SEL R28, R10, RZ, P0 ;  /* 0x000000ff0a1c7207 */ /* 0x000fe40000000000 */
[----:B------:R-:W-:Y:S02]  /*3e30*/  SEL R26, R26, RZ, P0 ;  /* 0x000000ff1a1a7207 */ /* 0x000fe40000000000 */
[----:B------:R-:W-:-:S02]  /*3e40*/  IADD3 R10, P4, PT, R54, R27, RZ ;  /* 0x0000001b360a7210 */ /* 0x000fc40007f9e0ff */
[----:B------:R-:W-:Y:S02]  /*3e50*/  ISETP.NE.U32.AND P0, PT, R26, RZ, PT ;  /* 0x000000ff1a00720c */ /* 0x000fe40003f05070 */
[-C--:B------:R-:W-:Y:S01]  /*3e60*/  IADD3 R44, P3, PT, R44, R27.reuse, RZ ;  /* 0x0000001b2c2c7210 */ /* 0x080fe20007f7e0ff */
[--C-:B------:R-:W-:Y:S01]  /*3e70*/  IMAD.X R11, R55, 0x1, R29.reuse, P4 ;  /* 0x00000001370b7824 */ /* 0x100fe200020e061d */
[----:B------:R-:W-:Y:S01]  /*3e80*/  ISETP.NE.U32.AND P4, PT, R28, RZ, PT ;  /* 0x000000ff1c00720c */ /* 0x000fe20003f85070 */
[----:B------:R1:W-:Y:S01]  /*3e90*/  LDGSTS.E [R145+0x8000], desc[UR44][R20.64], P2 ;  /* 0x0800000014917fae */ /* 0x0003e200091a102c */
[----:B------:R-:W-:Y:S01]  /*3ea0*/  ISETP.GE.AND P2, PT, R118, 0x80, PT ;  /* 0x000000807600780c */ /* 0x000fe20003f46270 */
[----:B------:R-:W-:Y:S01]  /*3eb0*/  IMAD.X R45, R45, 0x1, R29, P3 ;  /* 0x000000012d2d7824 */ /* 0x000fe200018e061d */
[----:B------:R-:W-:-:S05]  /*3ec0*/  IADD3 R18, P3, PT, R18, R27, RZ ;  /* 0x0000001b12127210 */ /* 0x000fca0007f7e0ff */
[----:B------:R1:W-:Y:S01]  /*3ed0*/  LDGSTS.E [R145+0xa000], desc[UR44][R24.64], P0 ;  /* 0x0a00000018917fae */ /* 0x0003e200081a102c */
[----:B------:R-:W-:Y:S01]  /*3ee0*/  IMAD.X R19, R19, 0x1, R29, P3 ;  /* 0x0000000113137824 */ /* 0x000fe200018e061d */
[----:B------:R-:W-:Y:S02]  /*3ef0*/  ISETP.GE.AND P0, PT, R118, 0x40, PT ;  /* 0x000000407600780c */ /* 0x000fe40003f06270 */
[----:B------:R-:W0:Y:S04]  /*3f00*/  LDGDEPBAR ;  /* 0x00000000000079af */ /* 0x000e280000000000 */
        /* <DEDUP_REMOVED lines=16> */
[----:B------:R-:W0:Y:S01]  /*4010*/  LDGDEPBAR ;  /* 0x00000000000079af */ /* 0x000e220000000000 */
[----:B------:R-:W-:Y:S05]  /*4020*/  @!P2 BRA `(.L_x_7) ;  /* 0x0000001800c8a947 */ /* 0x000fea0003800000 */
[----:B-1----:R-:W-:Y:S01]  /*4030*/  SHF.R.S32.HI R11, RZ, 0x1f, R129 ;  /* 0x0000001fff0b7819 */ /* 0x002fe20000011481 */
[----:B------:R-:W-:Y:S01]  /*4040*/  IMAD R13, R103, R2, RZ ;  /* 0x00000002670d7224 */ /* 0x000fe200078e02ff */
[----:B------:R-:W-:Y:S01]  /*4050*/  IADD3 R61, P4, PT, R129, R126, RZ ;  /* 0x0000007e813d7210 */ /* 0x000fe20007f9e0ff */
[----:B------:R-:W-:Y:S01]  /*4060*/  IMAD R15, R105, R2, RZ ;  /* 0x00000002690f7224 */ /* 0x000fe200078e02ff */
[C---:B------:R-:W-:Y:S01]  /*4070*/  IADD3 R57, P3, PT, R129.reuse, R84, RZ ;  /* 0x0000005481397210 */ /* 0x040fe20007f7e0ff */
[----:B------:R-:W1:Y:S01]  /*4080*/  LDC.64 R6, c[0x0][0x388] ;  /* 0x0000e200ff067b82 */ /* 0x000e620000000a00 */
[----:B------:R-:W-:Y:S01]  /*4090*/  LEA.HI.X.SX32 R126, R126, R11, 0x1, P4 ;  /* 0x0000000b7e7e7211 */ /* 0x000fe200020f0eff */
[----:B------:R-:W-:Y:S01]  /*40a0*/  IMAD R19, R156, 0xc, RZ ;  /* 0x0000000c9c137824 */ /* 0x000fe200078e02ff */
[----:B------:R-:W-:Y:S01]  /*40b0*/  IADD3 R53, P2, PT, R129, R85, RZ ;  /* 0x0000005581357210 */ /* 0x000fe20007f5e0ff */
[----:B------:R-:W-:Y:S01]  /*40c0*/  VIADD R133, R133, 0xffffff40 ;  /* 0xffffff4085857836 */ /* 0x000fe20000000000 */
[----:B------:R-:W-:Y:S01]  /*40d0*/  IADD3 R49, P4, PT, R129, R86, RZ ;  /* 0x0000005681317210 */ /* 0x000fe20007f9e0ff */
[----:B------:R-:W-:Y:S01]  /*40e0*/  IMAD.MOV.U32 R14, RZ, RZ, RZ ;  /* 0x000000ffff0e7224 */ /* 0x000fe200078e00ff */
[-C--:B------:R-:W-:Y:S01]  /*40f0*/  LEA.HI.X.SX32 R84, R84, R11.reuse, 0x1, P3 ;  /* 0x0000000b54547211 */ /* 0x080fe200018f0eff */
[----:B------:R-:W2:Y:S01]  /*4100*/  LDC.64 R8, c[0x0][0x380] ;  /* 0x0000e000ff087b82 */ /* 0x000ea20000000a00 */
[-C--:B------:R-:W-:Y:S01]  /*4110*/  LEA.HI.X.SX32 R58, R85, R11.reuse, 0x1, P2 ;  /* 0x0000000b553a7211 */ /* 0x080fe200010f0eff */
[----:B------:R-:W-:Y:S01]  /*4120*/  UMOV UR42, UR10 ;  /* 0x0000000a002a7c82 */ /* 0x000fe20008000000 */
[----:B------:R-:W-:Y:S01]  /*4130*/  LEA.HI.X.SX32 R86, R86, R11, 0x1, P4 ;  /* 0x0000000b56567211 */ /* 0x000fe200020f0eff */
[----:B------:R-:W-:Y:S01]  /*4140*/  UMOV UR24, 0x1 ;  /* 0x0000000100187882 */ /* 0x000fe20000000000 */
[C---:B------:R-:W-:Y:S01]  /*4150*/  IADD3 R45, P3, PT, R129.reuse, R87, RZ ;  /* 0x00000057812d7210 */ /* 0x040fe20007f7e0ff */
[----:B------:R-:W-:Y:S01]  /*4160*/  UMOV UR25, 0x2 ;  /* 0x0000000200197882 */ /* 0x000fe20000000000 */
[C---:B------:R-:W-:Y:S01]  /*4170*/  IADD3 R41, P2, PT, R129.reuse, R88, RZ ;  /* 0x0000005881297210 */ /* 0x040fe20007f5e0ff */
[----:B------:R-:W-:Y:S01]  /*4180*/  UMOV UR6, URZ ;  /* 0x000000ff00067c82 */ /* 0x000fe20008000000 */
[----:B------:R-:W-:Y:S01]  /*4190*/  IADD3 R37, P4, PT, R129, R89, RZ ;  /* 0x0000005981257210 */ /* 0x000fe20007f9e0ff */
[----:B------:R-:W-:Y:S01]  /*41a0*/  UMOV UR7, URZ ;  /* 0x000000ff00077c82 */ /* 0x000fe20008000000 */
[-C--:B------:R-:W-:Y:S01]  /*41b0*/  LEA.HI.X.SX32 R56, R87, R11.reuse, 0x1, P3 ;  /* 0x0000000b57387211 */ /* 0x080fe200018f0eff */
[----:B------:R-:W-:Y:S01]  /*41c0*/  UMOV UR4, URZ ;  /* 0x000000ff00047c82 */ /* 0x000fe20008000000 */
[----:B------:R-:W-:-:S02]  /*41d0*/  LEA.HI.X.SX32 R88, R88, R11, 0x1, P2 ;  /* 0x0000000b58587211 */ /* 0x000fc400010f0eff */
[----:B------:R-:W-:Y:S01]  /*41e0*/  LEA.HI.X.SX32 R54, R89, R11, 0x1, P4 ;  /* 0x0000000b59367211 */ /* 0x000fe200020f0eff */
[----:B-1----:R-:W-:Y:S01]  /*41f0*/  IMAD.WIDE.U32 R6, R155, 0xc, R6 ;  /* 0x0000000c9b067825 */ /* 0x002fe200078e0006 */
[C---:B------:R-:W-:Y:S02]  /*4200*/  IADD3 R33, P3, PT, R129.reuse, R90, RZ ;  /* 0x0000005a81217210 */ /* 0x040fe40007f7e0ff */
[C---:B------:R-:W-:Y:S02]  /*4210*/  IADD3 R25, P2, PT, R129.reuse, R91, RZ ;  /* 0x0000005b81197210 */ /* 0x040fe40007f5e0ff */
[----:B------:R-:W-:Y:S02]  /*4220*/  IADD3 R21, P4, PT, R129, R92, RZ ;  /* 0x0000005c81157210 */ /* 0x000fe40007f9e0ff */
[-C--:B------:R-:W-:Y:S01]  /*4230*/  LEA.HI.X.SX32 R90, R90, R11.reuse, 0x1, P3 ;  /* 0x0000000b5a5a7211 */ /* 0x080fe200018f0eff */
[----:B--2---:R-:W-:Y:S01]  /*4240*/  IMAD.WIDE.U32 R8, R151, 0xc, R8 ;  /* 0x0000000c97087825 */ /* 0x004fe200078e0008 */
[----:B------:R-:W-:-:S02]  /*4250*/  LEA.HI.X.SX32 R52, R91, R11, 0x1, P2 ;  /* 0x0000000b5b347211 */ /* 0x000fc400010f0eff */
[----:B------:R-:W-:Y:S02]  /*4260*/  LEA.HI.X.SX32 R92, R92, R11, 0x1, P4 ;  /* 0x0000000b5c5c7211 */ /* 0x000fe400020f0eff */
[C---:B------:R-:W-:Y:S02]  /*4270*/  IADD3 R17, P3, PT, R129.reuse, R93, RZ ;  /* 0x0000005d81117210 */ /* 0x040fe40007f7e0ff */
[C---:B------:R-:W-:Y:S02]  /*4280*/  IADD3 R48, P2, PT, R129.reuse, R94, RZ ;  /* 0x0000005e81307210 */ /* 0x040fe40007f5e0ff */
[----:B------:R-:W-:Y:S02]  /*4290*/  IADD3 R46, P4, PT, R129, R95, RZ ;  /* 0x0000005f812e7210 */ /* 0x000fe40007f9e0ff */
[----:B------:R-:W-:Y:S02]  /*42a0*/  SHF.R.S32.HI R5, RZ, 0x1f, R118 ;  /* 0x0000001fff057819 */ /* 0x000fe40000011476 */
[----:B------:R-:W-:-:S02]  /*42b0*/  LEA.HI.X.SX32 R50, R93, R11, 0x1, P3 ;  /* 0x0000000b5d327211 */ /* 0x000fc400018f0eff */
[-C--:B------:R-:W-:Y:S02]  /*42c0*/  LEA.HI.X.SX32 R89, R94, R11.reuse, 0x1, P2 ;  /* 0x0000000b5e597211 */ /* 0x080fe400010f0eff */
[----:B------:R-:W-:Y:S02]  /*42d0*/  LEA.HI.X.SX32 R85, R95, R11, 0x1, P4 ;  /* 0x0000000b5f557211 */ /* 0x000fe400020f0eff */
[C---:B------:R-:W-:Y:S02]  /*42e0*/  IADD3 R44, P3, PT, R129.reuse, R96, RZ ;  /* 0x00000060812c7210 */ /* 0x040fe40007f7e0ff */
[C---:B------:R-:W-:Y:S02]  /*42f0*/  IADD3 R67, P2, PT, R129.reuse, R97, RZ ;  /* 0x0000006181437210 */ /* 0x040fe40007f5e0ff */
[----:B------:R-:W-:Y:S02]  /*4300*/  IADD3 R87, P4, PT, R129, R98, RZ ;  /* 0x0000006281577210 */ /* 0x000fe40007f9e0ff */
[----:B------:R-:W-:Y:S01]  /*4310*/  LEA.HI R118, R5, R118, RZ, 0x6 ;  /* 0x0000007605767211 */ /* 0x000fe200078f30ff */
[----:B------:R-:W-:Y:S01]  /*4320*/  IMAD R5, R99, R2, RZ ;  /* 0x0000000263057224 */ /* 0x000fe200078e02ff */
[----:B------:R-:W-:-:S02]  /*4330*/  LEA.HI.X.SX32 R65, R96, R11, 0x1, P3 ;  /* 0x0000000b60417211 */ /* 0x000fc400018f0eff */
[-C--:B------:R-:W-:Y:S02]  /*4340*/  LEA.HI.X.SX32 R42, R97, R11.reuse, 0x1, P2 ;  /* 0x0000000b612a7211 */ /* 0x080fe400010f0eff */
[----:B------:R-:W-:Y:S01]  /*4350*/  LEA.HI.X.SX32 R98, R98, R11, 0x1, P4 ;  /* 0x0000000b62627211 */ /* 0x000fe200020f0eff */
[----:B------:R-:W-:Y:S01]  /*4360*/  IMAD R11, R101, R2, RZ ;  /* 0x00000002650b7224 */ /* 0x000fe200078e02ff */
[----:B------:R-:W-:Y:S02]  /*4370*/  SHF.R.S32.HI R2, RZ, 0x1f, R120 ;  /* 0x0000001fff027819 */ /* 0x000fe40000011478 */
[C---:B------:R-:W-:Y:S02]  /*4380*/  IADD3 R40, P2, PT, R120.reuse, R5, RZ ;  /* 0x0000000578287210 */ /* 0x040fe40007f5e0ff */
[----:B------:R-:W-:Y:S02]  /*4390*/  IADD3 R91, P3, PT, R120, R111, RZ ;  /* 0x0000006f785b7210 */ /* 0x000fe40007f7e0ff */
[----:B------:R-:W-:Y:S01]  /*43a0*/  LEA.HI.X.SX32 R149, R5, R2, 0x1, P2 ;  /* 0x0000000205957211 */ /* 0x000fe200010f0eff */
[----:B------:R-:W-:Y:S01]  /*43b0*/  IMAD R5, R154, 0xc, RZ ;  /* 0x0000000c9a057824 */ /* 0x000fe200078e02ff */
[----:B------:R-:W-:-:S02]  /*43c0*/  IADD3 R95, P4, PT, R120, R113, RZ ;  /* 0x00000071785f7210 */ /* 0x000fc40007f9e0ff */
[----:B------:R-:W-:Y:S01]  /*43d0*/  IADD3 R30, P2, PT, R120, R115, RZ ;  /* 0x00000073781e7210 */ /* 0x000fe20007f5e0ff */
[----:B------:R-:W-:Y:S01]  /*43e0*/  IMAD.IADD R4, R9, 0x1, R5 ;  /* 0x0000000109047824 */ /* 0x000fe200078e0205 */
[-C--:B------:R-:W-:Y:S01]  /*43f0*/  LEA.HI.X.SX32 R34, R111, R2.reuse, 0x1, P3 ;  /* 0x000000026f227211 */ /* 0x080fe200018f0eff */
[----:B------:R-:W-:Y:S01]  /*4400*/  IMAD.SHL.U32 R9, R46, 0x4, RZ ;  /* 0x000000042e097824 */ /* 0x000fe200078e00ff */
[----:B------:R-:W-:Y:S01]  /*4410*/  IADD3 R28, P3, PT, R120, R117, RZ ;  /* 0x00000075781c7210 */ /* 0x000fe20007f7e0ff */
[----:B------:R-:W-:Y:S01]  /*4420*/  IMAD.SHL.U32 R5, R44, 0x4, RZ ;  /* 0x000000042c057824 */ /* 0x000fe200078e00ff */
[-C--:B------:R-:W-:Y:S01]  /*4430*/  LEA.HI.X.SX32 R32, R113, R2.reuse, 0x1, P4 ;  /* 0x0000000271207211 */ /* 0x080fe200020f0eff */
[----:B------:R-:W-:Y:S01]  /*4440*/  IMAD.SHL.U32 R111, R30, 0x4, RZ ;  /* 0x000000041e6f7824 */ /* 0x000fe200078e00ff */
[----:B------:R-:W-:Y:S01]  /*4450*/  LEA.HI.X.SX32 R97, R115, R2, 0x1, P2 ;  /* 0x0000000273617211 */ /* 0x000fe200010f0eff */
[----:B------:R-:W-:Y:S01]  /*4460*/  IMAD.SHL.U32 R115, R28, 0x4, RZ ;  /* 0x000000041c737824 */ /* 0x000fe200078e00ff */
[----:B------:R-:W-:-:S02]  /*4470*/  IADD3 R26, P4, PT, R120, R119, RZ ;  /* 0x00000077781a7210 */ /* 0x000fc40007f9e0ff */
[C---:B------:R-:W-:Y:S02]  /*4480*/  IADD3 R129, P2, PT, R120.reuse, R121, RZ ;  /* 0x0000007978817210 */ /* 0x040fe40007f5e0ff */
[-C--:B------:R-:W-:Y:S02]  /*4490*/  LEA.HI.X.SX32 R113, R117, R2.reuse, 0x1, P3 ;  /* 0x0000000275717211 */ /* 0x080fe400018f0eff */
[-C--:B------:R-:W-:Y:S02]  /*44a0*/  LEA.HI.X.SX32 R117, R119, R2.reuse, 0x1, P4 ;  /* 0x0000000277757211 */ /* 0x080fe400020f0eff */
[----:B------:R-:W-:Y:S02]  /*44b0*/  LEA.HI.X.SX32 R24, R121, R2, 0x1, P2 ;  /* 0x0000000279187211 */ /* 0x000fe400010f0eff */
[C---:B------:R-:W-:Y:S02]  /*44c0*/  IADD3 R22, P3, PT, R120.reuse, R123, RZ ;  /* 0x0000007b78167210 */ /* 0x040fe40007f7e0ff */
[----:B------:R-:W-:-:S02]  /*44d0*/  IADD3 R20, P4, PT, R120, R125, RZ ;  /* 0x0000007d78147210 */ /* 0x000fc40007f9e0ff */
[----:B------:R-:W-:Y:S02]  /*44e0*/  IADD3 R18, P2, PT, R120, R127, RZ ;  /* 0x0000007f78127210 */ /* 0x000fe40007f5e0ff */
[-C--:B------:R-:W-:Y:S01]  /*44f0*/  LEA.HI.X.SX32 R141, R123, R2.reuse, 0x1, P3 ;  /* 0x000000027b8d7211 */ /* 0x080fe200018f0eff */
[----:B------:R-:W-:Y:S01]  /*4500*/  IMAD.SHL.U32 R123, R26, 0x4, RZ ;  /* 0x000000041a7b7824 */ /* 0x000fe200078e00ff */
[-C--:B------:R-:W-:Y:S01]  /*4510*/  LEA.HI.X.SX32 R139, R125, R2.reuse, 0x1, P4 ;  /* 0x000000027d8b7211 */ /* 0x080fe200020f0eff */
[----:B------:R-:W-:Y:S01]  /*4520*/  IMAD.SHL.U32 R173, R20, 0x4, RZ ;  /* 0x0000000414ad7824 */ /* 0x000fe200078e00ff */
[----:B------:R-:W-:Y:S01]  /*4530*/  LEA.HI.X.SX32 R127, R127, R2, 0x1, P2 ;  /* 0x000000027f7f7211 */ /* 0x000fe200010f0eff */
[----:B------:R-:W-:Y:S01]  /*4540*/  IMAD.SHL.U32 R177, R18, 0x4, RZ ;  /* 0x0000000412b17824 */ /* 0x000fe200078e00ff */
[C---:B------:R-:W-:Y:S02]  /*4550*/  IADD3 R16, P3, PT, R120.reuse, R131, RZ ;  /* 0x0000008378107210 */ /* 0x040fe40007f7e0ff */
[----:B------:R-:W-:-:S02]  /*4560*/  IADD3 R12, P4, PT, R120, R135, RZ ;  /* 0x00000087780c7210 */ /* 0x000fc40007f9e0ff */
[----:B------:R-:W-:Y:S01]  /*4570*/  IADD3 R38, P2, PT, R120, R11, RZ ;  /* 0x0000000b78267210 */ /* 0x000fe20007f5e0ff */
[----:B------:R-:W-:Y:S01]  /*4580*/  IMAD.SHL.U32 R181, R16, 0x4, RZ ;  /* 0x0000000410b57824 */ /* 0x000fe200078e00ff */
        /* <DEDUP_REMOVED lines=8> */
[----:B------:R-:W-:Y:S01]  /*4610*/  SHF.R.S32.HI R118, RZ, 0x6, R118 ;  /* 0x00000006ff767819 */ /* 0x000fe20000011476 */
[----:B------:R-:W-:Y:S01]  /*4620*/  IMAD.SHL.U32 R189, R10, 0x4, RZ ;  /* 0x000000040abd7824 */ /* 0x000fe200078e00ff */
[----:B------:R-:W-:Y:S01]  /*4630*/  IADD3 R120, P4, PT, R120, R15, RZ ;  /* 0x0000000f78787210 */ /* 0x000fe20007f9e0ff */
[----:B------:R-:W-:Y:S01]  /*4640*/  IMAD.SHL.U32 R167, R36, 0x4, RZ ;  /* 0x0000000424a77824 */ /* 0x000fe200078e00ff */
[----:B------:R-:W-:Y:S02]  /*4650*/  SHF.L.U64.HI R183, R12, 0x2, R119 ;  /* 0x000000020cb77819 */ /* 0x000fe40000010277 */
[-C--:B------:R-:W-:Y:S01]  /*4660*/  LEA.HI.X.SX32 R137, R137, R2.reuse, 0x1, P3 ;  /* 0x0000000289897211 */ /* 0x080fe200018f0eff */
[----:B------:R-:W-:Y:S01]  /*4670*/  IMAD.SHL.U32 R169, R120, 0x4, RZ ;  /* 0x0000000478a97824 */ /* 0x000fe200078e00ff */
[----:B------:R-:W-:Y:S02]  /*4680*/  VIMNMX R12, PT, PT, R118, 0x2, !PT ;  /* 0x00000002760c7848 */ /* 0x000fe40007fe0100 */
[-C--:B------:R-:W-:Y:S01]  /*4690*/  LEA.HI.X.SX32 R145, R13, R2.reuse, 0x1, P2 ;  /* 0x000000020d917211 */ /* 0x080fe200010f0eff */
[C---:B------:R-:W-:Y:S01]  /*46a0*/  IMAD.SHL.U32 R13, R48.reuse, 0x4, RZ ;  /* 0x00000004300d7824 */ /* 0x040fe200078e00ff */
[----:B------:R-:W-:Y:S01]  /*46b0*/  LEA.HI.X.SX32 R143, R15, R2, 0x1, P4 ;  /* 0x000000020f8f7211 */ /* 0x000fe200020f0eff */
[----:B------:R-:W-:Y:S01]  /*46c0*/  IMAD.IADD R2, R7, 0x1, R19 ;  /* 0x0000000107027824 */ /* 0x000fe200078e0213 */
[----:B------:R-:W-:Y:S01]  /*46d0*/  SHF.L.U64.HI R15, R48, 0x2, R89 ;  /* 0x00000002300f7819 */ /* 0x000fe20000010259 */
[----:B------:R-:W-:Y:S01]  /*46e0*/  VIADD R12, R12, 0xffffffff ;  /* 0xffffffff0c0c7836 */ /* 0x000fe20000000000 */
[----:B------:R-:W-:-:S02]  /*46f0*/  SHF.L.U64.HI R11, R46, 0x2, R85 ;  /* 0x000000022e0b7819 */ /* 0x000fc40000010255 */
[----:B------:R-:W-:Y:S02]  /*4700*/  SHF.L.U64.HI R7, R44, 0x2, R65 ;  /* 0x000000022c077819 */ /* 0x000fe40000010241 */
[C---:B------:R-:W-:Y:S01]  /*4710*/  SHF.L.U64.HI R63, R61.reuse, 0x2, R126 ;  /* 0x000000023d3f7819 */ /* 0x040fe2000001027e */
[----:B------:R-:W-:Y:S01]  /*4720*/  IMAD.SHL.U32 R61, R61, 0x4, RZ ;  /* 0x000000043d3d7824 */ /* 0x000fe200078e00ff */
        /* <DEDUP_REMOVED lines=30> */
[----:B------:R-:W-:Y:S01]  /*4910*/  SHF.L.U64.HI R131, R22, 0x2, R141 ;  /* 0x0000000216837819 */ /* 0x000fe2000001028d */
[----:B------:R-:W-:Y:S01]  /*4920*/  IMAD.SHL.U32 R141, R40, 0x4, RZ ;  /* 0x00000004288d7824 */ /* 0x000fe200078e00ff */
[----:B------:R-:W-:Y:S01]  /*4930*/  SHF.L.U64.HI R187, R10, 0x2, R137 ;  /* 0x000000020abb7819 */ /* 0x000fe20000010289 */
[----:B------:R-:W-:Y:S01]  /*4940*/  VIADD R10, R118, 0xfffffffd ;  /* 0xfffffffd760a7836 */ /* 0x000fe20000000000 */
[----:B------:R-:W-:-:S02]  /*4950*/  SHF.L.U64.HI R97, R30, 0x2, R97 ;  /* 0x000000021e617819 */ /* 0x000fc40000010261 */
[----:B------:R-:W-:Y:S02]  /*4960*/  SHF.L.U64.HI R113, R28, 0x2, R113 ;  /* 0x000000021c717819 */ /* 0x000fe40000010271 */
[----:B------:R-:W-:Y:S02]  /*4970*/  SHF.L.U64.HI R117, R26, 0x2, R117 ;  /* 0x000000021a757819 */ /* 0x000fe40000010275 */
[----:B------:R-:W-:Y:S02]  /*4980*/  SHF.L.U64.HI R171, R20, 0x2, R139 ;  /* 0x0000000214ab7819 */ /* 0x000fe4000001028b */
[----:B------:R-:W-:Y:S02]  /*4990*/  SHF.L.U64.HI R175, R18, 0x2, R127 ;  /* 0x0000000212af7819 */ /* 0x000fe4000001027f */
[----:B------:R-:W-:Y:S02]  /*49a0*/  SHF.L.U64.HI R179, R16, 0x2, R121 ;  /* 0x0000000210b37819 */ /* 0x000fe40000010279 */
[----:B------:R-:W-:-:S02]  /*49b0*/  SHF.L.U64.HI R149, R40, 0x2, R149 ;  /* 0x0000000228957819 */ /* 0x000fc40000010295 */
[----:B------:R-:W-:Y:S02]  /*49c0*/  SHF.L.U64.HI R147, R38, 0x2, R147 ;  /* 0x0000000226937819 */ /* 0x000fe40000010293 */
[----:B------:R-:W-:Y:S02]  /*49d0*/  SHF.L.U64.HI R145, R36, 0x2, R145 ;  /* 0x0000000224917819 */ /* 0x000fe40000010291 */
[----:B------:R-:W-:-:S07]  /*49e0*/  SHF.L.U64.HI R143, R120, 0x2, R143 ;  /* 0x00000002788f7819 */ /* 0x000fce000001028f */
.L_x_10:
[----:B------:R-:W-:Y:S01]  /*49f0*/  UIADD3 UR6, UPT, UPT, UR6, 0x1, URZ ;  /* 0x0000000106067890 */ /* 0x000fe2000fffe0ff */
[----:B------:R-:W-:-:S04]  /*4a00*/  DEPBAR.LE SB0, 0x2 ;  /* 0x000080800000791a */ /* 0x000fc80000000000 */
[----:B------:R-:W-:Y:S01]  /*4a10*/  ULEA UR10, UR24, UR12, 0x3 ;  /* 0x0000000c180a7291 */ /* 0x000fe2000f8e18ff */
[----:B------:R-:W-:Y:S01]  /*4a20*/  IMAD.U32 R14, R14, -0x80000000, RZ ;  /* 0x800000000e0e7824 */ /* 0x000fe200078e00ff */
[----:B------:R-:W-:Y:S02]  /*4a30*/  UISETP.GT.AND UP0, UPT, UR6, 0x2, UPT ;  /* 0x000000020600788c */ /* 0x000fe4000bf04270 */
[----:B------:R-:W-:Y:S02]  /*4a40*/  UIADD3 UR10, UPT, UPT, UR10, 0x18000, URZ ;  /* 0x000180000a0a7890 */ /* 0x000fe4000fffe0ff */
[----:B------:R-:W-:Y:S01]  /*4a50*/  USEL UR6, UR6, URZ, !UP0 ;  /* 0x000000ff06067287 */ /* 0x000fe2000c000000 */
[----:B------:R-:W-:Y:S06]  /*4a60*/  BAR.SYNC.DEFER_BLOCKING 0x0 ;  /* 0x0000000000007b1d */ /* 0x000fec0000010000 */
[----:B---3--:R-:W-:Y:S05]  /*4a70*/  @P1 BRA `(.L_x_8) ;  /* 0x0000000400081947 */ /* 0x008fea0003800000 */
[----:B------:R-:W-:Y:S01]  /*4a80*/  ULEA UR11, UR6, UR12, 0xe ;  /* 0x0000000c060b7291 */ /* 0x000fe2000f8e70ff */
[----:B------:R-:W-:Y:S01]  /*4a90*/  UMOV UR5, URZ ;  /* 0x000000ff00057c82 */ /* 0x000fe20008000000 */
[----:B------:R-:W-:Y:S02]  /*4aa0*/  UMOV UR8, URZ ;  /* 0x000000ff00087c82 */ /* 0x000fe40008000000 */
[----:B------:R-:W-:Y:S02]  /*4ab0*/  USHF.R.U32.HI UR18, URZ, 0x4, UR11 ;  /* 0x00000004ff127899 */ /* 0x000fe4000801160b */
[----:B------:R-:W-:Y:S02]  /*4ac0*/  UIADD3 UR11, UPT, UPT, UR11, 0xc000, URZ ;  /* 0x0000c0000b0b7890 */ /* 0x000fe4000fffe0ff */
[----:B------:R-:W-:Y:S02]  /*4ad0*/  USGXT.U32 UR18, UR18, 0xe ;  /* 0x0000000e1212789a */ /* 0x000fe40008000000 */
[----:B------:R-:W-:-:S02]  /*4ae0*/  USHF.R.U32.HI UR11, URZ, 0x4, UR11 ;  /* 0x00000004ff0b7899 */ /* 0x000fc4000801160b */
[----:B------:R-:W-:Y:S02]  /*4af0*/  UIADD3 UR20, UP0, UPT, UR18, 0x2, URZ ;  /* 0x0000000212147890 */ /* 0x000fe4000ff1e0ff */
[----:B------:R-:W-:Y:S02]  /*4b00*/  USGXT.U32 UR22, UR11, 0xe ;  /* 0x0000000e0b16789a */ /* 0x000fe40008000000 */
[----:B------:R-:W-:Y:S02]  /*4b10*/  UIADD3.X UR21, UPT, UPT, UR5, 0x40004040, URZ, UP0, !UPT ;  /* 0x4000404005157890 */ /* 0x000fe400087fe4ff */
[----:B------:R-:W-:Y:S02]  /*4b20*/  UIADD3 UR26, UP0, UPT, UR22, 0x2, URZ ;  /* 0x00000002161a7890 */ /* 0x000fe4000ff1e0ff */
[----:B------:R-:W-:Y:S02]  /*4b30*/  UIADD3 UR58, UP3, UPT, UR20, 0x2, URZ ;  /* 0x00000002143a7890 */ /* 0x000fe4000ff7e0ff */
[----:B------:R-:W-:-:S02]  /*4b40*/  UIADD3 UR60, UP4, UPT, UR20, 0x4, URZ ;  /* 0x00000004143c7890 */ /* 0x000fc4000ff9e0ff */
[----:B------:R-:W-:Y:S02]  /*4b50*/  UIADD3.X UR27, UPT, UPT, UR8, 0x40004040, URZ, UP0, !UPT ;  /* 0x40004040081b7890 */ /* 0x000fe400087fe4ff */
[----:B------:R-:W-:Y:S02]  /*4b60*/  UIADD3 UR62, UP5, UPT, UR20, 0x1fe, URZ ;  /* 0x000001fe143e7890 */ /* 0x000fe4000ffbe0ff */
[----:B------:R-:W-:Y:S02]  /*4b70*/  UIADD3 UR64, UP0, UPT, UR20, 0x200, URZ ;  /* 0x0000020014407890 */ /* 0x000fe4000ff1e0ff */
[----:B------:R-:W-:Y:S02]  /*4b80*/  UIADD3 UR66, UP1, UPT, UR20, 0x202, URZ ;  /* 0x0000020214427890 */ /* 0x000fe4000ff3e0ff */
[----:B------:R-:W-:Y:S02]  /*4b90*/  UIADD3.X UR59, UPT, UPT, UR21, URZ, URZ, UP3, !UPT ;  /* 0x000000ff153b7290 */ /* 0x000fe40009ffe4ff */
[----:B------:R-:W-:-:S02]  /*4ba0*/  UIADD3 UR38, UP2, UPT, UR20, 0x204, URZ ;  /* 0x0000020414267890 */ /* 0x000fc4000ff5e0ff */
[----:B------:R-:W-:Y:S02]  /*4bb0*/  UIADD3 UR28, UP3, UPT, UR26, 0x2, URZ ;  /* 0x000000021a1c7890 */ /* 0x000fe4000ff7e0ff */
[----:B------:R-:W-:Y:S02]  /*4bc0*/  UIADD3.X UR61, UPT, UPT, UR21, URZ, URZ, UP4, !UPT ;  /* 0x000000ff153d7290 */ /* 0x000fe4000a7fe4ff */
[----:B------:R-:W-:Y:S02]  /*4bd0*/  UIADD3 UR30, UP4, UPT, UR26, 0x4, URZ ;  /* 0x000000041a1e7890 */ /* 0x000fe4000ff9e0ff */
[----:B------:R-:W-:Y:S02]  /*4be0*/  UIADD3.X UR63, UPT, UPT, UR21, URZ, URZ, UP5, !UPT ;  /* 0x000000ff153f7290 */ /* 0x000fe4000affe4ff */
[----:B------:R-:W-:Y:S02]  /*4bf0*/  UIADD3 UR32, UP5, UPT, UR26, 0x1fe, URZ ;  /* 0x000001fe1a207890 */ /* 0x000fe4000ffbe0ff */
[----:B------:R-:W-:-:S02]  /*4c00*/  UIADD3.X UR65, UPT, UPT, UR21, URZ, URZ, UP0, !UPT ;  /* 0x000000ff15417290 */ /* 0x000fc400087fe4ff */
[----:B------:R-:W-:Y:S02]  /*4c10*/  UIADD3 UR34, UP0, UPT, UR26, 0x200, URZ ;  /* 0x000002001a227890 */ /* 0x000fe4000ff1e0ff */
[----:B------:R-:W-:Y:S02]  /*4c20*/  UIADD3.X UR67, UPT, UPT, UR21, URZ, URZ, UP1, !UPT ;  /* 0x000000ff15437290 */ /* 0x000fe40008ffe4ff */
[----:B------:R-:W-:Y:S02]  /*4c30*/  UIADD3 UR36, UP1, UPT, UR26, 0x202, URZ ;  /* 0x000002021a247890 */ /* 0x000fe4000ff3e0ff */
[----:B------:R-:W-:Y:S02]  /*4c40*/  UIADD3.X UR39, UPT, UPT, UR21, URZ, URZ, UP2, !UPT ;  /* 0x000000ff15277290 */ /* 0x000fe400097fe4ff */
[----:B------:R-:W-:Y:S02]  /*4c50*/  UIADD3.X UR29, UPT, UPT, UR27, URZ, URZ, UP3, !UPT ;  /* 0x000000ff1b1d7290 */ /* 0x000fe40009ffe4ff */
[----:B------:R-:W-:-:S02]  /*4c60*/  UIADD3 UR40, UP2, UPT, UR26, 0x204, URZ ;  /* 0x000002041a287890 */ /* 0x000fc4000ff5e0ff */
[----:B------:R-:W-:Y:S02]  /*4c70*/  UIADD3.X UR31, UPT, UPT, UR27, URZ, URZ, UP4, !UPT ;  /* 0x000000ff1b1f7290 */ /* 0x000fe4000a7fe4ff */
[----:B------:R-:W-:Y:S02]  /*4c80*/  UIADD3.X UR33, UPT, UPT, UR27, URZ, URZ, UP5, !UPT ;  /* 0x000000ff1b217290 */ /* 0x000fe4000affe4ff */
[----:B------:R-:W-:Y:S02]  /*4c90*/  UIADD3.X UR35, UPT, UPT, UR27, URZ, URZ, UP0, !UPT ;  /* 0x000000ff1b237290 */ /* 0x000fe400087fe4ff */
[----:B------:R-:W-:Y:S01]  /*4ca0*/  UIADD3.X UR37, UPT, UPT, UR27, URZ, URZ, UP1, !UPT ;  /* 0x000000ff1b257290 */ /* 0x000fe20008ffe4ff */
[----:B------:R-:W-:Y:S01]  /*4cb0*/  UMOV UR14, 0x0 ;  /* 0x00000000000e7882 */ /* 0x000fe20000000000 */
[----:B------:R-:W-:Y:S01]  /*4cc0*/  UMOV UR15, 0x4100910 ;  /* 0x04100910000f7882 */ /* 0x000fe20000000000 */
[----:B------:R-:W-:Y:S01]  /*4cd0*/  UMOV UR19, 0x40004040 ;  /* 0x4000404000137882 */ /* 0x000fe20000000000 */
[----:B------:R-:W-:Y:S01]  /*4ce0*/  UMOV UR23, 0x40004040 ;  /* 0x4000404000177882 */ /* 0x000fe20000000000 */
[----:B------:R-:W-:Y:S01]  /*4cf0*/  UIADD3.X UR41, UPT, UPT, UR27, URZ, URZ, UP2, !UPT ;  /* 0x000000ff1b297290 */ /* 0x000fe200097fe4ff */
[----:B------:R1:W-:Y:S01]  /*4d00*/  UTCHMMA gdesc[UR18], gdesc[UR22], tmem[UR9], tmem[UR14], idesc[UR15], UPT ;  /* 0x00ff0e16120075ea */ /* 0x0003e2000b800009 */
[----:B------:R-:W-:Y:S01]  /*4d10*/  UMOV UR16, 0x0 ;  /* 0x0000000000107882 */ /* 0x000fe20000000000 */
[----:B------:R-:W-:Y:S01]  /*4d20*/  UMOV UR17, 0x4100910 ;  /* 0x0410091000117882 */ /* 0x000fe20000000000 */
[----:B------:R-:W-:Y:S01]  /*4d30*/  UMOV UR46, 0x0 ;  /* 0x00000000002e7882 */ /* 0x000fe20000000000 */
[----:B------:R-:W-:Y:S01]  /*4d40*/  UMOV UR47, 0x4100910 ;  /* 0x04100910002f7882 */ /* 0x000fe20000000000 */
        /* <DEDUP_REMOVED lines=11> */
[----:B------:R-:W-:Y:S01]  /*4e00*/  UMOV UR11, URZ ;  /* 0x000000ff000b7c82 */ /* 0x000fe20008000000 */
[----:B------:R1:W-:Y:S01]  /*4e10*/  UTCHMMA gdesc[UR62], gdesc[UR32], tmem[UR9], tmem[UR48], idesc[UR49], UPT ;  /* 0x00ff30203e0075ea */ /* 0x0003e2000b800009 */
[----:B------:R-:W-:Y:S01]  /*4e20*/  UMOV UR56, 0x0 ;  /* 0x0000000000387882 */ /* 0x000fe20000000000 */
[----:B------:R-:W-:Y:S01]  /*4e30*/  UMOV UR57, 0x4100910 ;  /* 0x0410091000397882 */ /* 0x000fe20000000000 */
[----:B------:R1:W-:Y:S01]  /*4e40*/  UTCHMMA gdesc[UR64], gdesc[UR34], tmem[UR9], tmem[UR54], idesc[UR55], UPT ;  /* 0x00ff3622400075ea */ /* 0x0003e2000b800009 */
[----:B------:R-:W-:Y:S01]  /*4e50*/  UMOV UR5, UR10 ;  /* 0x0000000a00057c82 */ /* 0x000fe20008000000 */
[----:B------:R1:W-:Y:S01]  /*4e60*/  UTCHMMA gdesc[UR66], gdesc[UR36], tmem[UR9], tmem[UR52], idesc[UR53], UPT ;  /* 0x00ff3424420075ea */ /* 0x0003e2000b800009 */
[----:B------:R1:W-:Y:S01]  /*4e70*/  UTCHMMA gdesc[UR38], gdesc[UR40], tmem[UR9], tmem[UR56], idesc[UR57], UPT ;  /* 0x00ff3828260075ea */ /* 0x0003e2000b800009 */
[----:B------:R1:W-:Y:S01]  /*4e80*/  UTCBAR [UR5], URZ ;  /* 0x000000ff050073e9 */ /* 0x0003e200080000ff */
[----:B------:R-:W-:Y:S01]  /*4e90*/  NOP ;  /* 0x0000000000007918 */ /* 0x000fe20000000000 */
.L_x_8:
[----:B------:R-:W2:Y:S01]  /*4ea0*/  SYNCS.PHASECHK.TRANS64.TRYWAIT P2, [UR42], R14 ;  /* 0x0000000eff0075a7 */ /* 0x000ea2000804112a */
[----:B------:R-:W-:Y:S01]  /*4eb0*/  ISETP.LE.AND P3, PT, R10, UR4, PT ;  /* 0x000000040a007c0c */ /* 0x000fe2000bf63270 */
[----:B-1----:R-:W-:Y:S01]  /*4ec0*/  UMOV UR5, UR7 ;  /* 0x0000000700057c82 */ /* 0x002fe20008000000 */
[----:B--2---:R-:W-:Y:S11]  /*4ed0*/  @!P2 BRA `(.L_x_9) ;  /* 0x0000001400e8a947 */ /* 0x004ff60003800000 */
.L_x_16:
[----:B------:R-:W-:Y:S01]  /*4ee0*/  BAR.SYNC.DEFER_BLOCKING 0x0 ;  /* 0x0000000000007b1d */ /* 0x000fe20000010000 */
[----:B------:R-:W-:Y:S01]  /*4ef0*/  ISETP.GE.AND P2, PT, R124, R133, PT ;  /* 0x000000857c00720c */ /* 0x000fe20003f46270 */
[----:B------:R-:W-:Y:S02]  /*4f00*/  UIADD3 UR25, UPT, UPT, UR25, 0x1, URZ ;  /* 0x0000000119197890 */ /* 0x000fe4000fffe0ff */
[----:B------:R-:W-:Y:S01]  /*4f10*/  UIADD3 UR4, UPT, UPT, UR4, 0x1, URZ ;  /* 0x0000000104047890 */ /* 0x000fe2000fffe0ff */
[----:B------:R-:W-:Y:S01]  /*4f20*/  SEL R14, RZ, 0x4, P2 ;  /* 0x00000004ff0e7807 */ /* 0x000fe20001000000 */
[----:B------:R-:W-:Y:S01]  /*4f30*/  UISETP.GT.AND UP0, UPT, UR25, 0x2, UPT ;  /* 0x000000021900788c */ /* 0x000fe2000bf04270 */
[----:B------:R-:W-:Y:S01]  /*4f40*/  IADD3 R120, P2, PT, R8, R189, RZ ;  /* 0x000000bd08787210 */ /* 0x000fe20007f5e0ff */
[----:B------:R-:W-:Y:S01]  /*4f50*/  UIADD3 UR24, UPT, UPT, UR24, 0x1, URZ ;  /* 0x0000000118187890 */ /* 0x000fe2000fffe0ff */
[----:B------:R-:W-:Y:S01]  /*4f60*/  SEL R14, R14, RZ, !P3 ;  /* 0x000000ff0e0e7207 */ /* 0x000fe20005800000 */
[----:B------:R-:W-:-:S02]  /*4f70*/  USEL UR25, UR25, URZ, !UP0 ;  /* 0x000000ff19197287 */ /* 0x000fc4000c000000 */
[----:B------:R-:W-:Y:S01]  /*4f80*/  IMAD.X R121, R4, 0x1, R187, P2 ;  /* 0x0000000104797824 */ /* 0x000fe200010e06bb */
[----:B------:R-:W-:Y:S01]  /*4f90*/  ISETP.NE.U32.AND P4, PT, R14, RZ, PT ;  /* 0x000000ff0e00720c */ /* 0x000fe20003f85070 */
[----:B------:R-:W-:Y:S01]  /*4fa0*/  ULEA UR7, UR25, UR12, 0xe ;  /* 0x0000000c19077291 */ /* 0x000fe2000f8e70ff */
[----:B------:R-:W-:Y:S01]  /*4fb0*/  ISETP.GE.AND P2, PT, R116, R133, PT ;  /* 0x000000857400720c */ /* 0x000fe20003f46270 */
[----:B------:R-:W-:Y:S01]  /*4fc0*/  UISETP.GT.AND UP0, UPT, UR24, 0x1, UPT ;  /* 0x000000011800788c */ /* 0x000fe2000bf04270 */
[----:B------:R-:W-:Y:S02]  /*4fd0*/  UMOV UR42, UR10 ;  /* 0x0000000a002a7c82 */ /* 0x000fe40008000000 */
[----:B------:R-:W-:Y:S01]  /*4fe0*/  SEL R14, RZ, 0x4, P2 ;  /* 0x00000004ff0e7807 */ /* 0x000fe20001000000 */
[----:B------:R-:W-:Y:S01]  /*4ff0*/  VIADD R137, R128, UR7 ;  /* 0x0000000780897c36 */ /* 0x000fe20008000000 */
[----:B------:R-:W-:Y:S01]  /*5000*/  IADD3 R126, P2, PT, R8, R115, RZ ;  /* 0x00000073087e7210 */ /* 0x000fe20007f5e0ff */
[----:B------:R-:W-:Y:S01]  /*5010*/  VIADD R139, R130, UR7 ;  /* 0x00000007828b7c36 */ /* 0x000fe20008000000 */
[----:B------:R-:W-:Y:S01]  /*5020*/  SEL R14, R14, RZ, !P3 ;  /* 0x000000ff0e0e7207 */ /* 0x000fe20005800000 */
[----:B------:R-:W-:-:S02]  /*5030*/  USEL UR24, UR24, URZ, !UP0 ;  /* 0x000000ff18187287 */ /* 0x000fc4000c000000 */
[----:B------:R-:W-:Y:S01]  /*5040*/  @!PT LDS RZ, [RZ] ;  /* 0x00000000fffff984 */ /* 0x000fe20000000800 */
[----:B------:R-:W-:Y:S01]  /*5050*/  @!PT LDS RZ, [RZ] ;  /* 0x00000000fffff984 */ /* 0x000fe20000000800 */
[----:B------:R-:W-:Y:S01]  /*5060*/  @!PT LDS RZ, [RZ] ;  /* 0x00000000fffff984 */ /* 0x000fe20000000800 */
[----:B------:R-:W-:Y:S01]  /*5070*/  LDGSTS.E [R137], desc[UR44][R120.64], P4 ;  /* 0x0000000078897fae */ /* 0x000fe2000a1a102c */
[----:B------:R-:W-:Y:S01]  /*5080*/  ISETP.NE.U32.AND P4, PT, R14, RZ, PT ;  /* 0x000000ff0e00720c */ /* 0x000fe20003f85070 */
[----:B------:R-:W-:Y:S01]  /*5090*/  IMAD.X R127, R4, 0x1, R113, P2 ;  /* 0x00000001047f7824 */ /* 0x000fe200010e0671 */
[----:B------:R-:W-:-:S04]  /*50a0*/  ISETP.GE.AND P2, PT, R114, R133, PT ;  /* 0x000000857200720c */ /* 0x000fc80003f46270 */
[----:B------:R-:W-:Y:S02]  /*50b0*/  SEL R14, RZ, 0x4, P2 ;  /* 0x00000004ff0e7807 */ /* 0x000fe40001000000 */
[----:B------:R-:W-:Y:S02]  /*50c0*/  IADD3 R118, P2, PT, R8, R185, RZ ;  /* 0x000000b908767210 */ /* 0x000fe40007f5e0ff */
[----:B------:R-:W-:-:S03]  /*50d0*/  SEL R14, R14, RZ, !P3 ;  /* 0x000000ff0e0e7207 */ /* 0x000fc60005800000 */
[----:B------:R1:W-:Y:S01]  /*50e0*/  LDGSTS.E [R137+0x2000], desc[UR44][R126.64], P4 ;  /* 0x020000007e897fae */ /* 0x0003e2000a1a102c */
[----:B------:R-:W-:Y:S01]  /*50f0*/  ISETP.NE.U32.AND P4, PT, R14, RZ, PT ;  /* 0x000000ff0e00720c */ /* 0x000fe20003f85070 */
[----:B------:R-:W-:Y:S01]  /*5100*/  IMAD.X R119, R4, 0x1, R183, P2 ;  /* 0x0000000104777824 */ /* 0x000fe200010e06b7 */
[----:B------:R-:W-:-:S04]  /*5110*/  ISETP.GE.AND P2, PT, R112, R133, PT ;  /* 0x000000857000720c */ /* 0x000fc80003f46270 */
[----:B------:R-:W-:Y:S02]  /*5120*/  SEL R14, RZ, 0x4, P2 ;  /* 0x00000004ff0e7807 */ /* 0x000fe40001000000 */
[----:B------:R-:W-:Y:S02]  /*5130*/  IADD3 R154, P2, PT, R8, R111, RZ ;  /* 0x0000006f089a7210 */ /* 0x000fe40007f5e0ff */
[----:B------:R-:W-:Y:S01]  /*5140*/  SEL R14, R14, RZ, !P3 ;  /* 0x000000ff0e0e7207 */ /* 0x000fe20005800000 */
[----:B-1----:R-:W-:Y:S02]  /*5150*/  VIADD R137, R132, UR7 ;  /* 0x0000000784897c36 */ /* 0x002fe40008000000 */
        /* <DEDUP_REMOVED lines=45> */
[----:B------:R1:W-:Y:S01]  /*5430*/  LDGSTS.E [R137], desc[UR44][R120.64], P4 ;  /* 0x0000000078897fae */ /* 0x0003e2000a1a102c */
        /* <DEDUP_REMOVED lines=11> */
[----:B-1----:R-:W-:Y:S02]  /*54f0*/  IADD3 R120, P2, PT, R8, R167, RZ ;  /* 0x000000a708787210 */ /* 0x002fe40007f5e0ff */
[----:B------:R-:W-:Y:S01]  /*5500*/  SEL R14, R14, RZ, !P3 ;  /* 0x000000ff0e0e7207 */ /* 0x000fe20005800000 */
[----:B--2---:R-:W-:Y:S02]  /*5510*/  VIADD R137, R140, UR7 ;  /* 0x000000078c897c36 */ /* 0x004fe40008000000 */
        /* <DEDUP_REMOVED lines=15> */
[----:B------:R-:W-:Y:S01]  /*5610*/  IMAD.X R155, R4, 0x1, R147, P2 ;  /* 0x00000001049b7824 */ /* 0x000fe200010e0693 */
[----:B------:R-:W-:Y:S01]  /*5620*/  LDGSTS.E [R137], desc[UR44][R126.64], P4 ;  /* 0x000000007e897fae */ /* 0x000fe2000a1a102c */
[----:B------:R-:W-:Y:S02]  /*5630*/  IADD3 R118, P2, PT, R8, R123, RZ ;  /* 0x0000007b08767210 */ /* 0x000fe40007f5e0ff */
[----:B------:R-:W-:-:S03]  /*5640*/  ISETP.NE.U32.AND P4, PT, R14, RZ, PT ;  /* 0x000000ff0e00720c */ /* 0x000fc60003f85070 */
[----:B------:R-:W-:Y:S01]  /*5650*/  IMAD.X R119, R4, 0x1, R117, P2 ;  /* 0x0000000104777824 */ /* 0x000fe200010e0675 */
[----:B------:R-:W-:-:S04]  /*5660*/  ISETP.GE.AND P2, PT, R100, R133, PT ;  /* 0x000000856400720c */ /* 0x000fc80003f46270 */
[----:B------:R-:W-:Y:S02]  /*5670*/  SEL R14, RZ, 0x4, P2 ;  /* 0x00000004ff0e7807 */ /* 0x000fe40001000000 */
[----:B------:R-:W-:Y:S02]  /*5680*/  ISETP.GE.AND P2, PT, R99, R133, PT ;  /* 0x000000856300720c */ /* 0x000fe40003f46270 */
[----:B------:R-:W-:Y:S01]  /*5690*/  SEL R14, R14, RZ, !P3 ;  /* 0x000000ff0e0e7207 */ /* 0x000fe20005800000 */
[----:B------:R1:W-:Y:S01]  /*56a0*/  LDGSTS.E [R137+0x2000], desc[UR44][R154.64], P4 ;  /* 0x020000009a897fae */ /* 0x0003e2000a1a102c */
[----:B------:R-:W-:Y:S02]  /*56b0*/  IADD3 R120, P4, PT, R8, R141, RZ ;  /* 0x0000008d08787210 */ /* 0x000fe40007f9e0ff */
[----:B------:R-:W-:Y:S02]  /*56c0*/  SEL R16, RZ, 0x4, P2 ;  /* 0x00000004ff107807 */ /* 0x000fe40001000000 */
[----:B------:R-:W-:Y:S01]  /*56d0*/  ISETP.GE.AND P2, PT, R122, R133, PT ;  /* 0x000000857a00720c */ /* 0x000fe20003f46270 */
[----:B------:R-:W-:Y:S01]  /*56e0*/  IMAD.X R121, R4, 0x1, R149, P4 ;  /* 0x0000000104797824 */ /* 0x000fe200020e0695 */
[----:B------:R-:W-:Y:S01]  /*56f0*/  SEL R16, R16, RZ, !P3 ;  /* 0x000000ff10107207 */ /* 0x000fe20005800000 */
[----:B------:R-:W-:Y:S01]  /*5700*/  VIADD R133, R133, 0xffffffc0 ;  /* 0xffffffc085857836 */ /* 0x000fe20000000000 */
[----:B------:R-:W-:-:S02]  /*5710*/  ISETP.NE.U32.AND P4, PT, R14, RZ, PT ;  /* 0x000000ff0e00720c */ /* 0x000fc40003f85070 */
[----:B------:R-:W-:Y:S01]  /*5720*/  SEL R14, RZ, 0x4, P2 ;  /* 0x00000004ff0e7807 */ /* 0x000fe20001000000 */
[----:B-1----:R-:W-:Y:S01]  /*5730*/  VIADD R137, R142, UR7 ;  /* 0x000000078e897c36 */ /* 0x002fe20008000000 */
[----:B------:R-:W-:Y:S02]  /*5740*/  ISETP.NE.U32.AND P2, PT, R16, RZ, PT ;  /* 0x000000ff1000720c */ /* 0x000fe40003f45070 */
[----:B------:R-:W-:-:S04]  /*5750*/  SEL R14, R14, RZ, !P3 ;  /* 0x000000ff0e0e7207 */ /* 0x000fc80005800000 */
[----:B------:R-:W-:Y:S01]  /*5760*/  ISETP.NE.U32.AND P3, PT, R14, RZ, PT ;  /* 0x000000ff0e00720c */ /* 0x000fe20003f65070 */
[----:B------:R-:W-:Y:S02]  /*5770*/  IMAD.U32 R14, RZ, RZ, UR5 ;  /* 0x00000005ff0e7e24 */ /* 0x000fe4000f8e00ff */
[----:B------:R-:W-:Y:S01]  /*5780*/  LDGSTS.E [R137], desc[UR44][R118.64], P4 ;  /* 0x0000000076897fae */ /* 0x000fe2000a1a102c */
[----:B------:R-:W-:-:S03]  /*5790*/  IADD3 R126, P4, PT, R6, R87, RZ ;  /* 0x00000057067e7210 */ /* 0x000fc60007f9e0ff */
[----:B------:R1:W-:Y:S01]  /*57a0*/  LDGSTS.E [R137+0x2000], desc[UR44][R120.64], P2 ;  /* 0x0200000078897fae */ /* 0x0003e200091a102c */
[----:B------:R-:W-:Y:S01]  /*57b0*/  IADD3 R164, P2, PT, R6, R5, RZ ;  /* 0x0000000506a47210 */ /* 0x000fe20007f5e0ff */
[----:B------:R-:W-:Y:S01]  /*57c0*/  IMAD.X R127, R2, 0x1, R85, P4 ;  /* 0x00000001027f7824 */ /* 0x000fe200020e0655 */
[----:B------:R-:W-:Y:S01]  /*57d0*/  IADD3 R154, P4, PT, R6, R13, RZ ;  /* 0x0000000d069a7210 */ /* 0x000fe20007f9e0ff */
[----:B------:R-:W0:Y:S02]  /*57e0*/  LDGDEPBAR ;  /* 0x00000000000079af */ /* 0x000e240000000000 */
[----:B------:R-:W-:Y:S01]  /*57f0*/  IMAD.X R165, R2, 0x1, R7, P2 ;  /* 0x0000000102a57824 */ /* 0x000fe200010e0607 */
[----:B------:R-:W-:Y:S01]  /*5800*/  IADD3 R156, P2, PT, R6, R21, RZ ;  /* 0x00000015069c7210 */ /* 0x000fe20007f5e0ff */
[----:B------:R-:W-:Y:S01]  /*5810*/  IMAD.X R155, R2, 0x1, R15, P4 ;  /* 0x00000001029b7824 */ /* 0x000fe200020e060f */
[----:B------:R-:W-:Y:S01]  /*5820*/  IADD3 R158, P4, PT, R6, R33, RZ ;  /* 0x00000021069e7210 */ /* 0x000fe20007f9e0ff */
[----:B------:R2:W-:Y:S02]  /*5830*/  LDGSTS.E [R139+0xc000], desc[UR44][R126.64], P3 ;  /* 0x0c0000007e8b7fae */ /* 0x0005e400099a102c */
[----:B------:R-:W-:Y:S01]  /*5840*/  IMAD.X R157, R2, 0x1, R23, P2 ;  /* 0x00000001029d7824 */ /* 0x000fe200010e0617 */
[----:B------:R-:W-:Y:S01]  /*5850*/  IADD3 R160, P2, PT, R6, R41, RZ ;  /* 0x0000002906a07210 */ /* 0x000fe20007f5e0ff */
[----:B------:R-:W-:Y:S01]  /*5860*/  IMAD.X R159, R2, 0x1, R35, P4 ;  /* 0x00000001029f7824 */ /* 0x000fe200020e0623 */
[----:B------:R-:W-:Y:S01]  /*5870*/  IADD3 R162, P4, PT, R6, R49, RZ ;  /* 0x0000003106a27210 */ /* 0x000fe20007f9e0ff */
[----:B------:R-:W-:Y:S01]  /*5880*/  LDGSTS.E [R139+0xc400], desc[UR44][R164.64], P3 ;  /* 0x0c400000a48b7fae */ /* 0x000fe200099a102c */
[----:B-1----:R-:W-:Y:S01]  /*5890*/  VIADD R137, R146, UR7 ;  /* 0x0000000792897c36 */ /* 0x002fe20008000000 */
[----:B------:R-:W-:Y:S01]  /*58a0*/  USEL UR7, URZ, 0x1, !UP0 ;  /* 0x00000001ff077887 */ /* 0x000fe2000c000000 */
[----:B------:R-:W-:Y:S01]  /*58b0*/  IMAD.X R161, R2, 0x1, R43, P2 ;  /* 0x0000000102a17824 */ /* 0x000fe200010e062b */
[----:B------:R-:W-:Y:S01]  /*58c0*/  IADD3 R118, P2, PT, R6, R57, RZ ;  /* 0x0000003906767210 */ /* 0x000fe20007f5e0ff */
[----:B------:R-:W-:Y:S01]  /*58d0*/  LDGSTS.E [R139+0xc800], desc[UR44][R154.64], P3 ;  /* 0x0c8000009a8b7fae */ /* 0x000fe200099a102c */
[----:B------:R-:W-:Y:S01]  /*58e0*/  IMAD.X R163, R2, 0x1, R51, P4 ;  /* 0x0000000102a37824 */ /* 0x000fe200020e0633 */
[----:B------:R-:W-:Y:S01]  /*58f0*/  IADD3 R120, P4, PT, R6, R67, RZ ;  /* 0x0000004306787210 */ /* 0x000fe20007f9e0ff */
[----:B------:R-:W-:Y:S01]  /*5900*/  ULOP3.LUT UR7, UR5, UR7, URZ, 0x3c, !UPT ;  /* 0x0000000705077292 */ /* 0x000fe2000f8e3cff */
[----:B------:R-:W-:Y:S01]  /*5910*/  IMAD.X R119, R2, 0x1, R59, P2 ;  /* 0x0000000102777824 */ /* 0x000fe200010e063b */
[----:B--2---:R-:W-:Y:S01]  /*5920*/  IADD3 R126, P2, PT, R6, R9, RZ ;  /* 0x00000009067e7210 */ /* 0x004fe20007f5e0ff */
[----:B------:R1:W-:Y:S01]  /*5930*/  LDGSTS.E [R139+0xcc00], desc[UR44][R156.64], P3 ;  /* 0x0cc000009c8b7fae */ /* 0x0003e200099a102c */
[----:B------:R-:W-:-:S03]  /*5940*/  IMAD.X R121, R2, 0x1, R65, P4 ;  /* 0x0000000102797824 */ /* 0x000fc600020e0641 */
[----:B------:R2:W-:Y:S01]  /*5950*/  LDGSTS.E [R139+0xd000], desc[UR44][R158.64], P3 ;  /* 0x0d0000009e8b7fae */ /* 0x0005e200099a102c */
[----:B------:R-:W-:-:S03]  /*5960*/  IMAD.X R127, R2, 0x1, R11, P2 ;  /* 0x00000001027f7824 */ /* 0x000fc600010e060b */
[----:B------:R3:W-:Y:S01]  /*5970*/  LDGSTS.E [R139+0xd400], desc[UR44][R160.64], P3 ;  /* 0x0d400000a08b7fae */ /* 0x0007e200099a102c */
[----:B-1----:R-:W-:-:S03]  /*5980*/  IADD3 R156, P4, PT, R6, R17, RZ ;  /* 0x00000011069c7210 */ /* 0x002fc60007f9e0ff */
[----:B------:R-:W-:Y:S01]  /*5990*/  LDGSTS.E [R139+0xd800], desc[UR44][R162.64], P3 ;  /* 0x0d800000a28b7fae */ /* 0x000fe200099a102c */
[----:B--2---:R-:W-:Y:S01]  /*59a0*/  IADD3 R158, P2, PT, R6, R25, RZ ;  /* 0x00000019069e7210 */ /* 0x004fe20007f5e0ff */
[----:B------:R-:W-:Y:S02]  /*59b0*/  IMAD.X R157, R2, 0x1, R19, P4 ;  /* 0x00000001029d7824 */ /* 0x000fe400020e0613 */
[----:B------:R1:W-:Y:S01]  /*59c0*/  LDGSTS.E [R139+0xdc00], desc[UR44][R118.64], P3 ;  /* 0x0dc00000768b7fae */ /* 0x0003e200099a102c */
[----:B------:R-:W-:Y:S01]  /*59d0*/  IADD3 R154, P4, PT, R6, R37, RZ ;  /* 0x00000025069a7210 */ /* 0x000fe20007f9e0ff */
[----:B------:R-:W-:Y:S01]  /*59e0*/  IMAD.X R159, R2, 0x1, R31, P2 ;  /* 0x00000001029f7824 */ /* 0x000fe200010e061f */
[----:B---3--:R-:W-:Y:S01]  /*59f0*/  IADD3 R160, P2, PT, R6, R45, RZ ;  /* 0x0000002d06a07210 */ /* 0x008fe20007f5e0ff */
[----:B------:R2:W-:Y:S02]  /*5a00*/  LDGSTS.E [R137+0xc200], desc[UR44][R120.64], P3 ;  /* 0x0c20000078897fae */ /* 0x0005e400099a102c */
[----:B------:R-:W-:-:S02]  /*5a10*/  IMAD.X R155, R2, 0x1, R39, P4 ;  /* 0x00000001029b7824 */ /* 0x000fc400020e0627 */
[----:B------:R-:W-:Y:S01]  /*5a20*/  IMAD.X R161, R2, 0x1, R47, P2 ;  /* 0x0000000102a17824 */ /* 0x000fe200010e062f */
[----:B------:R3:W-:Y:S01]  /*5a30*/  LDGSTS.E [R137+0xc600], desc[UR44][R126.64], P3 ;  /* 0x0c6000007e897fae */ /* 0x0007e200099a102c */
[----:B-1----:R-:W-:-:S03]  /*5a40*/  IADD3 R118, P4, PT, R6, R53, RZ ;  /* 0x0000003506767210 */ /* 0x002fc60007f9e0ff */
[----:B------:R3:W-:Y:S01]  /*5a50*/  LDGSTS.E [R137+0xca00], desc[UR44][R156.64], P3 ;  /* 0x0ca000009c897fae */ /* 0x0007e200099a102c */
[----:B--2---:R-:W-:Y:S01]  /*5a60*/  IADD3 R120, P2, PT, R6, R61, RZ ;  /* 0x0000003d06787210 */ /* 0x004fe20007f5e0ff */
[----:B------:R-:W-:Y:S02]  /*5a70*/  IMAD.X R119, R2, 0x1, R55, P4 ;  /* 0x0000000102777824 */ /* 0x000fe400020e0637 */
[----:B------:R3:W-:Y:S01]  /*5a80*/  LDGSTS.E [R137+0xce00], desc[UR44][R158.64], P3 ;  /* 0x0ce000009e897fae */ /* 0x0007e200099a102c */
[----:B------:R-:W-:Y:S01]  /*5a90*/  IADD3 R8, P4, PT, R8, R153, RZ ;  /* 0x0000009908087210 */ /* 0x000fe20007f9e0ff */
[----:B------:R-:W-:Y:S01]  /*5aa0*/  IMAD.X R121, R2, 0x1, R63, P2 ;  /* 0x0000000102797824 */ /* 0x000fe200010e063f */
[----:B------:R-:W-:Y:S01]  /*5ab0*/  ISETP.NE.U32.AND P2, PT, R12, UR4, PT ;  /* 0x000000040c007c0c */ /* 0x000fe2000bf45070 */
[----:B------:R3:W-:Y:S02]  /*5ac0*/  LDGSTS.E [R137+0xd200], desc[UR44][R154.64], P3 ;  /* 0x0d2000009a897fae */ /* 0x0007e400099a102c */
[----:B------:R-:W-:-:S02]  /*5ad0*/  IMAD.X R4, R4, 0x1, R3, P4 ;  /* 0x0000000104047824 */ /* 0x000fc400020e0603 */
[----:B------:R3:W-:Y:S04]  /*5ae0*/  LDGSTS.E [R137+0xd600], desc[UR44][R160.64], P3 ;  /* 0x0d600000a0897fae */ /* 0x0007e800099a102c */
[----:B------:R3:W-:Y:S04]  /*5af0*/  LDGSTS.E [R137+0xda00], desc[UR44][R118.64], P3 ;  /* 0x0da0000076897fae */ /* 0x0007e800099a102c */
[----:B------:R3:W-:Y:S01]  /*5b00*/  LDGSTS.E [R137+0xde00], desc[UR44][R120.64], P3 ;  /* 0x0de0000078897fae */ /* 0x0007e200099a102c */
[----:B------:R-:W-:-:S03]  /*5b10*/  IADD3 R6, P3, PT, R6, R27, RZ ;  /* 0x0000001b06067210 */ /* 0x000fc60007f7e0ff */
[----:B------:R-:W0:Y:S02]  /*5b20*/  LDGDEPBAR ;  /* 0x00000000000079af */ /* 0x000e240000000000 */
[----:B------:R-:W-:Y:S01]  /*5b30*/  IMAD.X R2, R2, 0x1, R29, P3 ;  /* 0x0000000102027824 */ /* 0x000fe200018e061d */
[----:B------:R-:W-:Y:S07]  /*5b40*/  @P2 BRA `(.L_x_10) ;  /* 0xffffffec00a82947 */ /* 0x000fee000383ffff */
.L_x_7:
[----:B------:R-:W-:Y:S05]  /*5b50*/  @!P0 BRA `(.L_x_11) ;  /* 0x0000000000108947 */ /* 0x000fea0003800000 */
[----:B------:R-:W-:-:S06]  /*5b60*/  USHF.L.U32 UR5, UR5, 0x1f, URZ ;  /* 0x0000001f05057899 */ /* 0x000fcc00080006ff */
[----:B------:R-:W-:-:S04]  /*5b70*/  IMAD.U32 R2, RZ, RZ, UR5 ;  /* 0x00000005ff027e24 */ /* 0x000fc8000f8e00ff */
[----:B------:R-:W2:Y:S02]  /*5b80*/  SYNCS.PHASECHK.TRANS64.TRYWAIT P0, [UR10], R2 ;  /* 0x00000002ff0075a7 */ /* 0x000ea4000800110a */
[----:B--2---:R-:W-:Y:S05]  /*5b90*/  @!P0 BRA `(.L_x_12) ;  /* 0x0000000800c48947 */ /* 0x004fea0003800000 */
.L_x_11:
[----:B------:R-:W-:-:S04]  /*5ba0*/  DEPBAR.LE SB0, 0x0 ;  /* 0x000080000000791a */ /* 0x000fc80000000000 */
[C---:B------:R-:W-:Y:S01]  /*5bb0*/  LOP3.LUT P0, RZ, R152.reuse, 0xff, RZ, 0xc0, !PT ;  /* 0x000000ff98ff7812 */ /* 0x040fe2000780c0ff */
[----:B------:R-:W-:Y:S01]  /*5bc0*/  BAR.SYNC.DEFER_BLOCKING 0x0 ;  /* 0x0000000000007b1d */ /* 0x000fe20000010000 */
[C---:B------:R-:W-:Y:S01]  /*5bd0*/  IMAD.SHL.U32 R2, R152.reuse, 0x40, RZ ;  /* 0x0000004098027824 */ /* 0x040fe200078e00ff */
[----:B------:R-:W-:Y:S01]  /*5be0*/  LOP3.LUT R83, R83, 0x1000, RZ, 0xc0, !PT ;  /* 0x0000100053537812 */ /* 0x000fe200078ec0ff */
[C---:B------:R-:W-:Y:S01]  /*5bf0*/  IMAD.SHL.U32 R3, R152.reuse, 0x8, RZ ;  /* 0x0000000898037824 */ /* 0x040fe200078e00ff */
[----:B------:R-:W-:Y:S02]  /*5c00*/  ISETP.GE.U32.AND P6, PT, R152, 0x20, PT ;  /* 0x000000209800780c */ /* 0x000fe40003fc6070 */
[----:B------:R-:W-:Y:S01]  /*5c10*/  LOP3.LUT R2, R2, 0x2000, RZ, 0xc0, !PT ;  /* 0x0000200002027812 */ /* 0x000fe200078ec0ff */
[----:B------:R-:W2:Y:S01]  /*5c20*/  LDCU.128 UR16, c[0x0][0x390] ;  /* 0x00007200ff1077ac */ /* 0x000ea20008000c00 */
[----:B------:R-:W-:Y:S02]  /*5c30*/  LOP3.LUT R3, R3, 0x300, RZ, 0xc0, !PT ;  /* 0x0000030003037812 */ /* 0x000fe400078ec0ff */
[----:B------:R-:W-:Y:S01]  /*5c40*/  IADD3 R83, PT, PT, R2, UR12, R83 ;  /* 0x0000000c02537c10 */ /* 0x000fe2000fffe053 */
[----:B------:R-:W4:Y:S01]  /*5c50*/  LDCU UR4, c[0x0][0x3b4] ;  /* 0x00007680ff0477ac */ /* 0x000f220008000800 */
[----:B------:R-:W-:Y:S01]  /*5c60*/  LOP3.LUT R2, R82, 0xf0, RZ, 0xc0, !PT ;  /* 0x000000f052027812 */ /* 0x000fe200078ec0ff */
[----:B------:R-:W5:Y:S03]  /*5c70*/  LDCU UR5, c[0x0][0x3b8] ;  /* 0x00007700ff0577ac */ /* 0x000f660008000800 */
[----:B------:R-:W-:Y:S01]  /*5c80*/  IADD3 R2, PT, PT, R3, R83, R2 ;  /* 0x0000005303027210 */ /* 0x000fe20007ffe002 */
[----:B------:R-:W1:Y:S02]  /*5c90*/  @!P0 SYNCS.CCTL.IV [UR12+0x18000] ;  /* 0x01800000ff0089b1 */ /* 0x000e64000800000c */
[----:B-1----:R-:W-:Y:S06]  /*5ca0*/  BAR.SYNC.DEFER_BLOCKING 0x0 ;  /* 0x0000000000007b1d */ /* 0x002fec0000010000 */
[----:B------:R-:W-:Y:S01]  /*5cb0*/  LDTM.16dp32bit_t0_t15.x16 R4, tmem[UR13] ;  /* 0x0000000d000479ee */ /* 0x000fe20008a00000 */
[----:B------:R-:W1:Y:S01]  /*5cc0*/  LDTM.16dp32bit_t16_t31.x16 R4, tmem[UR13+0x10] ;  /* 0x0000100d000479ee */ /* 0x000e620008a20000 */
[----:B------:R-:W3:Y:S01]  /*5cd0*/  @!P0 SYNCS.CCTL.IV [UR12+0x18008] ;  /* 0x01800800ff0089b1 */ /* 0x000ee2000800000c */
[----:B------:R-:W-:Y:S01]  /*5ce0*/  NOP ;  /* 0x0000000000007918 */ /* 0x000fe20000000000 */
[C---:B--2---:R-:W-:Y:S01]  /*5cf0*/  ISETP.GE.AND P0, PT, R73.reuse, UR18, PT ;  /* 0x0000001249007c0c */ /* 0x044fe2000bf06270 */
[----:B----4-:R-:W-:-:S03]  /*5d00*/  IMAD R73, R73, UR4, RZ ;  /* 0x0000000449497c24 */ /* 0x010fc6000f8e02ff */
[C---:B------:R-:W-:Y:S01]  /*5d10*/  ISETP.LT.AND P1, PT, R81.reuse, UR19, !P0 ;  /* 0x0000001351007c0c */ /* 0x040fe2000c721270 */
[----:B-----5:R-:W-:Y:S01]  /*5d20*/  IMAD R81, R81, UR5, RZ ;  /* 0x0000000551517c24 */ /* 0x020fe2000f8e02ff */
[----:B------:R-:W-:Y:S01]  /*5d30*/  ISETP.LT.AND P2, PT, R80, UR19, !P0 ;  /* 0x0000001350007c0c */ /* 0x000fe2000c741270 */
[----:B-1----:R-:W-:Y:S02]  /*5d40*/  IMAD.MOV.U32 R23, RZ, RZ, R16 ;  /* 0x000000ffff177224 */ /* 0x002fe400078e0010 */
[----:B------:R-:W-:Y:S02]  /*5d50*/  IMAD.MOV.U32 R27, RZ, RZ, R17 ;  /* 0x000000ffff1b7224 */ /* 0x000fe400078e0011 */
[----:B------:R-:W-:Y:S02]  /*5d60*/  IMAD.MOV.U32 R31, RZ, RZ, R18 ;  /* 0x000000ffff1f7224 */ /* 0x000fe400078e0012 */
[----:B------:R-:W-:Y:S02]  /*5d70*/  IMAD.MOV.U32 R20, RZ, RZ, R4 ;  /* 0x000000ffff147224 */ /* 0x000fe400078e0004 */
[----:B------:R-:W-:-:S02]  /*5d80*/  IMAD.MOV.U32 R21, RZ, RZ, R8 ;  /* 0x000000ffff157224 */ /* 0x000fc400078e0008 */
[----:B------:R-:W-:Y:S02]  /*5d90*/  IMAD.MOV.U32 R22, RZ, RZ, R12 ;  /* 0x000000ffff167224 */ /* 0x000fe400078e000c */
[----:B------:R-:W-:Y:S02]  /*5da0*/  IMAD.MOV.U32 R24, RZ, RZ, R5 ;  /* 0x000000ffff187224 */ /* 0x000fe400078e0005 */
[----:B------:R-:W-:Y:S01]  /*5db0*/  IMAD.MOV.U32 R25, RZ, RZ, R9 ;  /* 0x000000ffff197224 */ /* 0x000fe200078e0009 */
[----:B---3--:R-:W-:Y:S01]  /*5dc0*/  STS.128 [R2], R20 ;  /* 0x0000001402007388 */ /* 0x008fe20000000c00 */
[----:B------:R-:W-:Y:S02]  /*5dd0*/  IMAD.MOV.U32 R26, RZ, RZ, R13 ;  /* 0x000000ffff1a7224 */ /* 0x000fe400078e000d */
[----:B------:R-:W-:Y:S02]  /*5de0*/  IMAD.MOV.U32 R28, RZ, RZ, R6 ;  /* 0x000000ffff1c7224 */ /* 0x000fe400078e0006 */
[----:B------:R-:W-:Y:S01]  /*5df0*/  IMAD.MOV.U32 R29, RZ, RZ, R10 ;  /* 0x000000ffff1d7224 */ /* 0x000fe200078e000a */
[----:B------:R1:W-:Y:S01]  /*5e00*/  STS.128 [R2+0x400], R24 ;  /* 0x0004001802007388 */ /* 0x0003e20000000c00 */
[----:B------:R-:W-:Y:S01]  /*5e10*/  IMAD.MOV.U32 R30, RZ, RZ, R14 ;  /* 0x000000ffff1e7224 */ /* 0x000fe200078e000e */
[----:B------:R-:W-:Y:S01]  /*5e20*/  LOP3.LUT R10, R82, 0xff0, RZ, 0xc0, !PT ;  /* 0x00000ff0520a7812 */ /* 0x000fe200078ec0ff */
[----:B------:R-:W-:-:S02]  /*5e30*/  IMAD.MOV.U32 R16, RZ, RZ, R7 ;  /* 0x000000ffff107224 */ /* 0x000fc400078e0007 */
[----:B------:R-:W-:Y:S01]  /*5e40*/  IMAD.MOV.U32 R17, RZ, RZ, R11 ;  /* 0x000000ffff117224 */ /* 0x000fe200078e000b */
[----:B------:R-:W-:Y:S01]  /*5e50*/  STS.128 [R2+0x800], R28 ;  /* 0x0008001c02007388 */ /* 0x000fe20000000c00 */
[----:B------:R-:W-:Y:S02]  /*5e60*/  IMAD.MOV.U32 R18, RZ, RZ, R15 ;  /* 0x000000ffff127224 */ /* 0x000fe400078e000f */
[----:B------:R-:W-:Y:S02]  /*5e70*/  IMAD R80, R80, UR5, RZ ;  /* 0x0000000550507c24 */ /* 0x000fe4000f8e02ff */
[----:B------:R-:W-:Y:S01]  /*5e80*/  IMAD R7, R150, UR5, RZ ;  /* 0x0000000596077c24 */ /* 0x000fe2000f8e02ff */
[----:B------:R2:W-:Y:S01]  /*5e90*/  STS.128 [R2+0xc00], R16 ;  /* 0x000c001002007388 */ /* 0x0005e20000000c00 */
[----:B------:R-:W-:Y:S01]  /*5ea0*/  IMAD R11, R0, UR5, RZ ;  /* 0x00000005000b7c24 */ /* 0x000fe2000f8e02ff */
[----:B------:R-:W-:Y:S01]  /*5eb0*/  BAR.SYNC.DEFER_BLOCKING 0x0 ;  /* 0x0000000000007b1d */ /* 0x000fe20000010000 */
[----:B-1----:R-:W-:-:S04]  /*5ec0*/  LEA R24, P3, R73, UR16, 0x2 ;  /* 0x0000001049187c11 */ /* 0x002fc8000f8610ff */
[----:B------:R-:W-:Y:S02]  /*5ed0*/  LEA.HI.X.SX32 R73, R73, UR17, 0x2, P3 ;  /* 0x0000001149497c11 */ /* 0x000fe400098f16ff */
[-C--:B------:R-:W-:Y:S02]  /*5ee0*/  LEA R4, P4, R80, R24.reuse, 0x2 ;  /* 0x0000001850047211 */ /* 0x080fe400078810ff */
[----:B------:R-:W-:Y:S02]  /*5ef0*/  ISETP.LT.AND P3, PT, R150, UR19, !P0 ;  /* 0x0000001396007c0c */ /* 0x000fe4000c761270 */
[-C--:B------:R-:W-:Y:S02]  /*5f00*/  LEA.HI.X.SX32 R5, R80, R73.reuse, 0x2, P4 ;  /* 0x0000004950057211 */ /* 0x080fe400020f16ff */
[----:B--2---:R-:W-:Y:S02]  /*5f10*/  LEA R2, P5, R81, R24, 0x2 ;  /* 0x0000001851027211 */ /* 0x004fe400078a10ff */
[C---:B------:R-:W-:Y:S01]  /*5f20*/  ISETP.LT.AND P4, PT, R79.reuse, UR19, !P0 ;  /* 0x000000134f007c0c */ /* 0x040fe2000c781270 */
[----:B------:R-:W-:Y:S01]  /*5f30*/  IMAD R79, R79, UR5, RZ ;  /* 0x000000054f4f7c24 */ /* 0x000fe2000f8e02ff */
[----:B------:R-:W-:-:S02]  /*5f40*/  LEA.HI.X.SX32 R3, R81, R73, 0x2, P5 ;  /* 0x0000004951037211 */ /* 0x000fc400028f16ff */
[----:B------:R-:W-:-:S04]  /*5f50*/  LEA R6, P5, R7, R24, 0x2 ;  /* 0x0000001807067211 */ /* 0x000fc800078a10ff */
[----:B------:R-:W-:Y:S01]  /*5f60*/  LEA.HI.X.SX32 R7, R7, R73, 0x2, P5 ;  /* 0x0000004907077211 */ /* 0x000fe200028f16ff */
[----:B------:R-:W1:Y:S01]  /*5f70*/  LDS.128 R12, [R10+UR12] ;  /* 0x0000000c0a0c7984 */ /* 0x000e620008000c00 */
[----:B------:R-:W-:-:S03]  /*5f80*/  LEA R8, P5, R79, R24, 0x2 ;  /* 0x000000184f087211 */ /* 0x000fc600078a10ff */
[----:B------:R-:W2:Y:S01]  /*5f90*/  LDS.128 R16, [R10+UR12+0x1000] ;  /* 0x0010000c0a107984 */ /* 0x000ea20008000c00 */
[----:B------:R-:W-:-:S03]  /*5fa0*/  LEA.HI.X.SX32 R9, R79, R73, 0x2, P5 ;  /* 0x000000494f097211 */ /* 0x000fc600028f16ff */
[----:B------:R-:W3:Y:S04]  /*5fb0*/  LDS.128 R20, [R10+UR12+0x2000] ;  /* 0x0020000c0a147984 */ /* 0x000ee80008000c00 */
[----:B------:R-:W4:Y:S04]  /*5fc0*/  LDS.128 R80, [R82+UR12+0x3000] ;  /* 0x0030000c52507984 */ /* 0x000f280008000c00 */
[----:B-1----:R1:W-:Y:S01]  /*5fd0*/  @P1 STG.E desc[UR44][R2.64], R12 ;  /* 0x0000000c02001986 */ /* 0x0023e2000c10192c */
[C---:B------:R-:W-:Y:S01]  /*5fe0*/  ISETP.LT.AND P1, PT, R78.reuse, UR19, !P0 ;  /* 0x000000134e007c0c */ /* 0x040fe2000c721270 */
[----:B------:R-:W-:-:S02]  /*5ff0*/  IMAD R78, R78, UR5, RZ ;  /* 0x000000054e4e7c24 */ /* 0x000fc4000f8e02ff */
[----:B------:R5:W-:Y:S01]  /*6000*/  @P2 STG.E desc[UR44][R4.64], R13 ;  /* 0x0000000d04002986 */ /* 0x000be2000c10192c */
[C---:B------:R-:W-:Y:S01]  /*6010*/  ISETP.LT.AND P2, PT, R77.reuse, UR19, !P0 ;  /* 0x000000134d007c0c */ /* 0x040fe2000c741270 */
[----:B------:R-:W-:Y:S02]  /*6020*/  IMAD R77, R77, UR5, RZ ;  /* 0x000000054d4d7c24 */ /* 0x000fe4000f8e02ff */
[----:B------:R-:W-:Y:S01]  /*6030*/  @P3 STG.E desc[UR44][R6.64], R14 ;  /* 0x0000000e06003986 */ /* 0x000fe2000c10192c */
[----:B-1----:R-:W-:-:S03]  /*6040*/  LEA R2, P3, R78, R24, 0x2 ;  /* 0x000000184e027211 */ /* 0x002fc600078610ff */
[----:B------:R1:W-:Y:S01]  /*6050*/  @P4 STG.E desc[UR44][R8.64], R15 ;  /* 0x0000000f08004986 */ /* 0x0003e2000c10192c */
[C---:B------:R-:W-:Y:S01]  /*6060*/  ISETP.LT.AND P4, PT, R75.reuse, UR19, !P0 ;  /* 0x000000134b007c0c */ /* 0x040fe2000c781270 */
[----:B------:R-:W-:Y:S01]  /*6070*/  IMAD R75, R75, UR5, RZ ;  /* 0x000000054b4b7c24 */ /* 0x000fe2000f8e02ff */
[CC--:B-----5:R-:W-:Y:S01]  /*6080*/  LEA R4, P5, R77.reuse, R24.reuse, 0x2 ;  /* 0x000000184d047211 */ /* 0x0e0fe200078a10ff */
[----:B------:R-:W-:Y:S01]  /*6090*/  IMAD R12, R148, UR5, RZ ;  /* 0x00000005940c7c24 */ /* 0x000fe2000f8e02ff */
[-C--:B------:R-:W-:Y:S02]  /*60a0*/  LEA.HI.X.SX32 R3, R78, R73.reuse, 0x2, P3 ;  /* 0x000000494e037211 */ /* 0x080fe400018f16ff */
[----:B------:R-:W-:Y:S02]  /*60b0*/  LEA.HI.X.SX32 R5, R77, R73, 0x2, P5 ;  /* 0x000000494d057211 */ /* 0x000fe400028f16ff */
[C---:B------:R-:W-:Y:S01]  /*60c0*/  ISETP.LT.AND P3, PT, R76.reuse, UR19, !P0 ;  /* 0x000000134c007c0c */ /* 0x040fe2000c761270 */
[----:B------:R-:W-:Y:S01]  /*60d0*/  IMAD R76, R76, UR5, RZ ;  /* 0x000000054c4c7c24 */ /* 0x000fe2000f8e02ff */
[----:B--2---:R2:W-:Y:S01]  /*60e0*/  @P1 STG.E desc[UR44][R2.64], R16 ;  /* 0x0000001002001986 */ /* 0x0045e2000c10192c */
[C---:B------:R-:W-:Y:S01]  /*60f0*/  ISETP.LT.AND P1, PT, R74.reuse, UR19, !P0 ;  /* 0x000000134a007c0c */ /* 0x040fe2000c721270 */
[----:B------:R-:W-:Y:S01]  /*6100*/  IMAD R74, R74, UR5, RZ ;  /* 0x000000054a4a7c24 */ /* 0x000fe2000f8e02ff */
[-C--:B-1----:R-:W-:Y:S01]  /*6110*/  LEA R8, P5, R75, R24.reuse, 0x2 ;  /* 0x000000184b087211 */ /* 0x082fe200078a10ff */
[----:B------:R1:W-:Y:S01]  /*6120*/  @P2 STG.E desc[UR44][R4.64], R17 ;  /* 0x0000001104002986 */ /* 0x0003e2000c10192c */
[----:B------:R-:W-:-:S02]  /*6130*/  LEA R6, P2, R76, R24, 0x2 ;  /* 0x000000184c067211 */ /* 0x000fc400078410ff */
[-C--:B------:R-:W-:Y:S02]  /*6140*/  LEA.HI.X.SX32 R9, R75, R73.reuse, 0x2, P5 ;  /* 0x000000494b097211 */ /* 0x080fe400028f16ff */
[-C--:B------:R-:W-:Y:S02]  /*6150*/  LEA.HI.X.SX32 R7, R76, R73.reuse, 0x2, P2 ;  /* 0x000000494c077211 */ /* 0x080fe400010f16ff */
[C---:B------:R-:W-:Y:S01]  /*6160*/  ISETP.LT.AND P2, PT, R72.reuse, UR19, !P0 ;  /* 0x0000001348007c0c */ /* 0x040fe2000c741270 */
[----:B------:R-:W-:Y:S02]  /*6170*/  IMAD R72, R72, UR5, RZ ;  /* 0x0000000548487c24 */ /* 0x000fe4000f8e02ff */
[----:B------:R5:W-:Y:S01]  /*6180*/  @P3 STG.E desc[UR44][R6.64], R18 ;  /* 0x0000001206003986 */ /* 0x000be2000c10192c */
[-C--:B--2---:R-:W-:Y:S02]  /*6190*/  LEA R2, P3, R74, R24.reuse, 0x2 ;  /* 0x000000184a027211 */ /* 0x084fe400078610ff */
[----:B-1----:R-:W-:Y:S01]  /*61a0*/  LEA R4, P5, R72, R24, 0x2 ;  /* 0x0000001848047211 */ /* 0x002fe200078a10ff */
[----:B------:R1:W-:Y:S01]  /*61b0*/  @P4 STG.E desc[UR44][R8.64], R19 ;  /* 0x0000001308004986 */ /* 0x0003e2000c10192c */
[----:B------:R-:W-:-:S02]  /*61c0*/  LEA.HI.X.SX32 R3, R74, R73, 0x2, P3 ;  /* 0x000000494a037211 */ /* 0x000fc400018f16ff */
[-C--:B------:R-:W-:Y:S02]  /*61d0*/  LEA.HI.X.SX32 R5, R72, R73.reuse, 0x2, P5 ;  /* 0x0000004948057211 */ /* 0x080fe400028f16ff */
[C---:B------:R-:W-:Y:S01]  /*61e0*/  ISETP.LT.AND P5, PT, R71.reuse, UR19, !P0 ;  /* 0x0000001347007c0c */ /* 0x040fe2000c7a1270 */
[----:B------:R-:W-:Y:S01]  /*61f0*/  IMAD R71, R71, UR5, RZ ;  /* 0x0000000547477c24 */ /* 0x000fe2000f8e02ff */
[----:B---3--:R2:W-:Y:S01]  /*6200*/  @P1 STG.E desc[UR44][R2.64], R20 ;  /* 0x0000001402001986 */ /* 0x0085e2000c10192c */
[C---:B------:R-:W-:Y:S01]  /*6210*/  ISETP.LT.AND P4, PT, R70.reuse, UR19, !P0 ;  /* 0x0000001346007c0c */ /* 0x040fe2000c781270 */
[----:B------:R-:W-:Y:S01]  /*6220*/  IMAD R70, R70, UR5, RZ ;  /* 0x0000000546467c24 */ /* 0x000fe2000f8e02ff */
[----:B------:R-:W-:Y:S01]  /*6230*/  ISETP.LT.AND P3, PT, R69, UR19, !P0 ;  /* 0x0000001345007c0c */ /* 0x000fe2000c761270 */
[----:B------:R3:W-:Y:S01]  /*6240*/  @P2 STG.E desc[UR44][R4.64], R21 ;  /* 0x0000001504002986 */ /* 0x0007e2000c10192c */
[----:B-----5:R-:W-:Y:S01]  /*6250*/  LEA R6, P1, R71, R24, 0x2 ;  /* 0x0000001847067211 */ /* 0x020fe200078210ff */
[----:B------:R-:W-:Y:S01]  /*6260*/  IMAD R69, R69, UR5, RZ ;  /* 0x0000000545457c24 */ /* 0x000fe2000f8e02ff */
[C---:B------:R-:W-:Y:S01]  /*6270*/  ISETP.LT.AND P2, PT, R68.reuse, UR19, !P0 ;  /* 0x0000001344007c0c */ /* 0x040fe2000c741270 */
[----:B------:R-:W-:Y:S01]  /*6280*/  IMAD R68, R68, UR5, RZ ;  /* 0x0000000544447c24 */ /* 0x000fe2000f8e02ff */
[----:B------:R-:W-:-:S02]  /*6290*/  LEA.HI.X.SX32 R7, R71, R73, 0x2, P1 ;  /* 0x0000004947077211 */ /* 0x000fc400008f16ff */
[----:B-1----:R-:W-:-:S03]  /*62a0*/  LEA R8, P1, R70, R24, 0x2 ;  /* 0x0000001846087211 */ /* 0x002fc600078210ff */
[----:B------:R1:W-:Y:S01]  /*62b0*/  @P5 STG.E desc[UR44][R6.64], R22 ;  /* 0x0000001606005986 */ /* 0x0003e2000c10192c */
[-C--:B------:R-:W-:Y:S02]  /*62c0*/  LEA.HI.X.SX32 R9, R70, R73.reuse, 0x2, P1 ;  /* 0x0000004946097211 */ /* 0x080fe400008f16ff */
[CC--:B--2---:R-:W-:Y:S02]  /*62d0*/  LEA R2, P5, R69.reuse, R24.reuse, 0x2 ;  /* 0x0000001845027211 */ /* 0x0c4fe400078a10ff */
[CC--:B---3--:R-:W-:Y:S01]  /*62e0*/  LEA R4, P1, R68.reuse, R24.reuse, 0x2 ;  /* 0x0000001844047211 */ /* 0x0c8fe200078210ff */
[----:B------:R2:W-:Y:S01]  /*62f0*/  @P4 STG.E desc[UR44][R8.64], R23 ;  /* 0x0000001708004986 */ /* 0x0005e2000c10192c */
[-C--:B------:R-:W-:Y:S02]  /*6300*/  LEA.HI.X.SX32 R3, R69, R73.reuse, 0x2, P5 ;  /* 0x0000004945037211 */ /* 0x080fe400028f16ff */
[----:B------:R-:W-:Y:S02]  /*6310*/  LEA.HI.X.SX32 R5, R68, R73, 0x2, P1 ;  /* 0x0000004944057211 */ /* 0x000fe400008f16ff */
[----:B------:R-:W-:Y:S01]  /*6320*/  LEA R10, P5, R11, R24, 0x2 ;  /* 0x000000180b0a7211 */ /* 0x000fe200078a10ff */
[----:B----4-:R2:W-:Y:S01]  /*6330*/  @P3 STG.E desc[UR44][R2.64], R80 ;  /* 0x0000005002003986 */ /* 0x0105e2000c10192c */
[----:B------:R-:W-:-:S02]  /*6340*/  ISETP.LT.AND P1, PT, R0, UR19, !P0 ;  /* 0x0000001300007c0c */ /* 0x000fc4000c721270 */
[----:B------:R-:W-:Y:S01]  /*6350*/  ISETP.LT.AND P0, PT, R148, UR19, !P0 ;  /* 0x0000001394007c0c */ /* 0x000fe2000c701270 */
[----:B------:R2:W-:Y:S01]  /*6360*/  @P2 STG.E desc[UR44][R4.64], R81 ;  /* 0x0000005104002986 */ /* 0x0005e2000c10192c */
[----:B------:R-:W-:Y:S02]  /*6370*/  LEA.HI.X.SX32 R11, R11, R73, 0x2, P5 ;  /* 0x000000490b0b7211 */ /* 0x000fe400028f16ff */
[----:B-1----:R-:W-:-:S04]  /*6380*/  LEA R6, P5, R12, R24, 0x2 ;  /* 0x000000180c067211 */ /* 0x002fc800078a10ff */
[----:B------:R-:W-:-:S03]  /*6390*/  LEA.HI.X.SX32 R7, R12, R73, 0x2, P5 ;  /* 0x000000490c077211 */ /* 0x000fc600028f16ff */
[----:B------:R2:W-:Y:S04]  /*63a0*/  @P1 STG.E desc[UR44][R10.64], R82 ;  /* 0x000000520a001986 */ /* 0x0005e8000c10192c */
[----:B------:R2:W-:Y:S01]  /*63b0*/  @P0 STG.E desc[UR44][R6.64], R83 ;  /* 0x0000005306000986 */ /* 0x0005e2000c10192c */
[----:B------:R-:W-:Y:S06]  /*63c0*/  BAR.SYNC.DEFER_BLOCKING 0x0 ;  /* 0x0000000000007b1d */ /* 0x000fec0000010000 */
[----:B------:R-:W-:Y:S05]  /*63d0*/  @P6 BRA `(.L_x_13) ;  /* 0x0000000000a06947 */ /* 0x000fea0003800000 */
[----:B------:R-:W1:Y:S01]  /*63e0*/  S2UR UR5, SR_CgaCtaId ;  /* 0x00000000000579c3 */ /* 0x000e620000008800 */
[----:B------:R-:W-:Y:S01]  /*63f0*/  NOP ;  /* 0x0000000000007918 */ /* 0x000fe20000000000 */
[----:B------:R-:W-:Y:S01]  /*6400*/  UMOV UR4, 0x50 ;  /* 0x0000005000047882 */ /* 0x000fe20000000000 */
[----:B------:R-:W-:Y:S02]  /*6410*/  IMAD.U32 R0, RZ, RZ, UR9 ;  /* 0x00000009ff007e24 */ /* 0x000fe4000f8e00ff */
[----:B--2---:R-:W-:Y:S02]  /*6420*/  IMAD.MOV.U32 R3, RZ, RZ, 0x3 ;  /* 0x00000003ff037424 */ /* 0x004fe400078e00ff */
[----:B------:R-:W-:Y:S01]  /*6430*/  IMAD.MOV.U32 R7, RZ, RZ, 0x1 ;  /* 0x00000001ff077424 */ /* 0x000fe200078e00ff */
[----:B------:R-:W-:-:S04]  /*6440*/  LOP3.LUT R0, R0, 0xffff, RZ, 0xc0, !PT ;  /* 0x0000ffff00007812 */ /* 0x000fc800078ec0ff */
[----:B------:R-:W-:-:S05]  /*6450*/  SHF.R.U32.HI R0, RZ, 0x5, R0 ;  /* 0x00000005ff007819 */ /* 0x000fca0000011600 */
[----:B------:R-:W-:Y:S01]  /*6460*/  VIADD R2, R0, 0x10 ;  /* 0x0000001000027836 */ /* 0x000fe20000000000 */
[----:B------:R-:W-:Y:S01]  /*6470*/  SHF.L.U32 R0, R3, R0, RZ ;  /* 0x0000000003007219 */ /* 0x000fe200000006ff */
[----:B-1----:R-:W-:-:S03]  /*6480*/  ULEA UR6, UR5, UR4, 0x18 ;  /* 0x0000000405067291 */ /* 0x002fc6000f8ec0ff */
[----:B------:R-:W-:-:S04]  /*6490*/  SHF.L.U32 R3, R7, R2, RZ ;  /* 0x0000000207037219 */ /* 0x000fc800000006ff */
[----:B------:R-:W-:Y:S02]  /*64a0*/  LOP3.LUT R0, R3, R0, RZ, 0xfc, !PT ;  /* 0x0000000003007212 */ /* 0x000fe400078efcff */
[----:B------:R-:W1:Y:S02]  /*64b0*/  LDS R5, [UR6] ;  /* 0x00000006ff057984 */ /* 0x000e640008000800 */
[C---:B------:R-:W-:Y:S02]  /*64c0*/  LOP3.LUT R2, R0.reuse, 0xffff, RZ, 0xc0, !PT ;  /* 0x0000ffff00027812 */ /* 0x040fe400078ec0ff */
[----:B-1----:R-:W-:-:S04]  /*64d0*/  LOP3.LUT R3, R0, 0xffff, R5, 0x80, !PT ;  /* 0x0000ffff00037812 */ /* 0x002fc800078e8005 */
[----:B------:R-:W-:-:S13]  /*64e0*/  ISETP.NE.AND P0, PT, R3, R2, PT ;  /* 0x000000020300720c */ /* 0x000fda0003f05270 */
[----:B------:R-:W-:Y:S05]  /*64f0*/  @P0 BRA `(.L_x_14) ;  /* 0x0000000000500947 */ /* 0x000fea0003800000 */
[----:B------:R-:W-:Y:S02]  /*6500*/  SHF.R.U32.HI R5, RZ, 0x10, R5 ;  /* 0x00000010ff057819 */ /* 0x000fe40000011605 */
[----:B------:R-:W-:-:S04]  /*6510*/  SHF.R.U32.HI R2, RZ, 0x10, R0 ;  /* 0x00000010ff027819 */ /* 0x000fc80000011600 */
[----:B------:R-:W-:-:S04]  /*6520*/  LOP3.LUT R5, R5, R2, RZ, 0xc0, !PT ;  /* 0x0000000205057212 */ /* 0x000fc800078ec0ff */
[----:B------:R-:W-:-:S13]  /*6530*/  ISETP.NE.AND P0, PT, R5, R2, PT ;  /* 0x000000020500720c */ /* 0x000fda0003f05270 */
[----:B------:R-:W-:Y:S05]  /*6540*/  @P0 BRA `(.L_x_15) ;  /* 0x0000000000300947 */ /* 0x000fea0003800000 */
[----:B------:R-:W-:Y:S01]  /*6550*/  R2UR UR4, R0 ;  /* 0x00000000000472ca */ /* 0x000fe200000e0000 */
[----:B------:R-:W-:Y:S01]  /*6560*/  VOTEU.ANY UR5, UPT, PT ;  /* 0x0000000000057886 */ /* 0x000fe200038e0100 */
[----:B------:R-:W1:Y:S01]  /*6570*/  S2R R0, SR_LANEID ;  /* 0x0000000000007919 */ /* 0x000e620000000000 */
[----:B------:R-:W-:-:S10]  /*6580*/  UFLO.U32 UR5, UR5 ;  /* 0x00000005000572bd */ /* 0x000fd400080e0000 */
[----:B------:R-:W-:-:S06]  /*6590*/  ULOP3.LUT UR4, URZ, UR4, URZ, 0x33, !UPT ;  /* 0x00000004ff047292 */ /* 0x000fcc000f8e33ff */
[----:B------:R-:W-:-:S04]  /*65a0*/  IMAD.U32 R2, RZ, RZ, UR4 ;  /* 0x00000004ff027e24 */ /* 0x000fc8000f8e00ff */
[----:B------:R-:W2:Y:S02]  /*65b0*/  REDUX UR7, R2 ;  /* 0x00000000020773c4 */ /* 0x000ea40000000000 */
[----:B------:R3:W-:Y:S01]  /*65c0*/  UTCATOMSWS.AND URZ, UR4 ;  /* 0x0000000400ff79e3 */ /* 0x0007e20008000000 */
[----:B-1----:R-:W-:Y:S01]  /*65d0*/  ISETP.EQ.U32.AND P0, PT, R0, UR5, PT ;  /* 0x0000000500007c0c */ /* 0x002fe2000bf02070 */
[----:B--2---:R-:W-:-:S12]  /*65e0*/  IMAD.U32 R0, RZ, RZ, UR7 ;  /* 0x00000007ff007e24 */ /* 0x004fd8000f8e00ff */
[----:B------:R3:W-:Y:S01]  /*65f0*/  @P0 ATOMS.AND RZ, [UR6], R0 ;  /* 0x00000000ffff098c */ /* 0x0007e2000a800006 */
[----:B------:R-:W-:Y:S05]  /*6600*/  BRA `(.L_x_13) ;  /* 0x0000000000147947 */ /* 0x000fea0003800000 */
.L_x_15:
[----:B------:R-:W-:-:S07]  /*6610*/  MOV R2, 0x6630 ;  /* 0x0000663000027802 */ /* 0x000fce0000000f00 */
[----:B------:R-:W-:Y:S05]  /*6620*/  CALL.REL.NOINC `($__internal_0_$__cuda_sm10x_tcgen05_guardrail_trap_col_being_dealloced_not_returned_by_alloc) ;  /* 0x00000000002c7944 */ /* 0x000fea0003c00000 */
[----:B------:R-:W-:Y:S05]  /*6630*/  BRA `(.L_x_13) ;  /* 0x0000000000087947 */ /* 0x000fea0003800000 */
.L_x_14:
[----:B------:R-:W-:-:S07]  /*6640*/  MOV R2, 0x6660 ;  /* 0x0000666000027802 */ /* 0x000fce0000000f00 */
[----:B------:R-:W-:Y:S05]  /*6650*/  CALL.REL.NOINC `($__internal_2_$__cuda_sm10x_tcgen05_guardrail_trap_unallocated_columns_being_dealloced) ;  /* 0x0000000000387944 */ /* 0x000fea0003c00000 */
.L_x_13:
[----:B------:R-:W-:Y:S01]  /*6660*/  NOP ;  /* 0x0000000000007918 */ /* 0x000fe20000000000 */
[----:B---3--:R-:W-:Y:S05]  /*6670*/  EXIT ;  /* 0x000000000000794d */ /* 0x008fea0003800000 */
.L_x_9:
[----:B------:R-:W1:Y:S02]  /*6680*/  SYNCS.PHASECHK.TRANS64.TRYWAIT P2, [UR42], R14 ;  /* 0x0000000eff0075a7 */ /* 0x000e64000804112a */
[----:B-1----:R-:W-:Y:S05]  /*6690*/  @!P2 BRA `(.L_x_9) ;  /* 0xfffffffc00f8a947 */ /* 0x002fea000383ffff */
[----:B------:R-:W-:Y:S05]  /*66a0*/  BRA `(.L_x_16) ;  /* 0xffffffe8000c7947 */ /* 0x000fea000383ffff */
.L_x_12:
[----:B------:R-:W2:Y:S02]  /*66b0*/  SYNCS.PHASECHK.TRANS64.TRYWAIT P0, [UR10], R2 ;  /* 0x00000002ff0075a7 */ /* 0x000ea4000800110a */
[----:B--2---:R-:W-:Y:S05]  /*66c0*/  @!P0 BRA `(.L_x_12) ;  /* 0xfffffffc00f88947 */ /* 0x004fea000383ffff */
[----:B------:R-:W-:Y:S05]  /*66d0*/  BRA `(.L_x_11) ;  /* 0xfffffff400307947 */ /* 0x000fea000383ffff */
        .weak           $__internal_0_$__cuda_sm10x_tcgen05_guardrail_trap_col_being_dealloced_not_returned_by_alloc
        .type           $__internal_0_$__cuda_sm10x_tcgen05_guardrail_trap_col_being_dealloced_not_returned_by_alloc,@function
        .size           $__internal_0_$__cuda_sm10x_tcgen05_guardrail_trap_col_being_dealloced_not_returned_by_alloc,($__internal_1_$__cuda_sm10x_tcgen05_guardrail_trap_phase_invalid_during_alloc - $__internal_0_$__cuda_sm10x_tcgen05_guardrail_trap_col_being_dealloced_not_returned_by_alloc)
$__internal_0_$__cuda_sm10x_tcgen05_guardrail_trap_col_being_dealloced_not_returned_by_alloc:
[----:B------:R-:W-:Y:S05]  /*66e0*/  BPT.TRAP 0x1 ;  /* 0x000000040000795c */ /* 0x000fea0000300000 */
[----:B------:R-:W-:-:S04]  /*66f0*/  IMAD.MOV.U32 R3, RZ, RZ, 0x0 ;  /* 0x00000000ff037424 */ /* 0x000fc800078e00ff */
[----:B------:R-:W-:Y:S05]  /*6700*/  RET.REL.NODEC R2 `(matmul_kernel) ;  /* 0xffffff98023c7950 */ /* 0x000fea0003c3ffff */
        .weak           $__internal_1_$__cuda_sm10x_tcgen05_guardrail_trap_phase_invalid_during_alloc
        .type           $__internal_1_$__cuda_sm10x_tcgen05_guardrail_trap_phase_invalid_during_alloc,@function
        .size           $__internal_1_$__cuda_sm10x_tcgen05_guardrail_trap_phase_invalid_during_alloc,($__internal_2_$__cuda_sm10x_tcgen05_guardrail_trap_unallocated_columns_being_dealloced - $__internal_1_$__cuda_sm10x_tcgen05_guardrail_trap_phase_invalid_during_alloc)
$__internal_1_$__cuda_sm10x_tcgen05_guardrail_trap_phase_invalid_during_alloc:
[----:B------:R-:W-:Y:S05]  /*6710*/  BPT.TRAP 0x1 ;  /* 0x000000040000795c */ /* 0x000fea0000300000 */
[----:B------:R-:W-:-:S04]  /*6720*/  IMAD.MOV.U32 R3, RZ, RZ, 0x0 ;  /* 0x00000000ff037424 */ /* 0x000fc800078e00ff */
[----:B------:R-:W-:Y:S05]  /*6730*/  RET.REL.NODEC R2 `(matmul_kernel) ;  /* 0xffffff9802307950 */ /* 0x000fea0003c3ffff */
        .weak           $__internal_2_$__cuda_sm10x_tcgen05_guardrail_trap_unallocated_columns_being_dealloced
        .type           $__internal_2_$__cuda_sm10x_tcgen05_guardrail_trap_unallocated_columns_being_dealloced,@function
        .size           $__internal_2_$__cuda_sm10x_tcgen05_guardrail_trap_unallocated_columns_being_dealloced,(.L_x_20 - $__internal_2_$__cuda_sm10x_tcgen05_guardrail_trap_unallocated_columns_being_dealloced)
$__internal_2_$__cuda_sm10x_tcgen05_guardrail_trap_unallocated_columns_being_dealloced:
[----:B------:R-:W-:Y:S05]  /*6740*/  BPT.TRAP 0x1 ;  /* 0x000000040000795c */ /* 0x000fea0000300000 */
[----:B------:R-:W-:-:S04]  /*6750*/  IMAD.MOV.U32 R3, RZ, RZ, 0x0 ;  /* 0x00000000ff037424 */ /* 0x000fc800078e00ff */
[----:B------:R-:W-:Y:S05]  /*6760*/  RET.REL.NODEC R2 `(matmul_kernel) ;  /* 0xffffff9802247950 */ /* 0x000fea0003c3ffff */
.L_x_17:
[----:B------:R-:W-:-:S00]  /*6770*/  BRA `(.L_x_17) ;  /* 0xfffffffc00fc7947 */ /* 0x000fc0000383ffff */
[----:B------:R-:W-:-:S00]  /*6780*/  NOP ;  /* 0x0000000000007918 */ /* 0x000fc00000000000 */
[----:B------:R-:W-:-:S00]  /*6790*/  NOP ;  /* 0x0000000000007918 */ /* 0x000fc00000000000 */
[----:B------:R-:W-:-:S00]  /*67a0*/  NOP ;  /* 0x0000000000007918 */ /* 0x000fc00000000000 */
[----:B------:R-:W-:-:S00]  /*67b0*/  NOP ;  /* 0x0000000000007918 */ /* 0x000fc00000000000 */
[----:B------:R-:W-:-:S00]  /*67c0*/  NOP ;  /* 0x0000000000007918 */ /* 0x000fc00000000000 */
[----:B------:R-:W-:-:S00]  /*67d0*/  NOP ;  /* 0x0000000000007918 */ /* 0x000fc00000000000 */
[----:B------:R-:W-:-:S00]  /*67e0*/  NOP ;  /* 0x0000000000007918 */ /* 0x000fc00000000000 */
[----:B------:R-:W-:-:S00]  /*67f0*/  NOP ;  /* 0x0000000000007918 */ /* 0x000fc00000000000 */
.L_x_20:


//--------------------- .nv.shared.matmul_kernel  --------------------------
	.section	.nv.shared.matmul_kernel,"aw",@nobits
	.sectionflags	@""
	.align	16
	.zero		1024


//--------------------- .nv.shared.reserved.0     --------------------------
	.section	.nv.shared.reserved.0,"aw",@nobits
	.align	8
	.weak		__nv_reservedSMEM_offset_0_alias
	.size		__nv_reservedSMEM_offset_0_alias, 0, 64
	.other		__nv_reservedSMEM_offset_0_alias,@"STO_CUDA_RESERVED_SHARED STV_DEFAULT"
__nv_reservedSMEM_offset_0_alias:
	.zero		0
.nv.shared.reserved.0:
	.zero		64
	.weak		__nv_reservedSMEM_allocation_phase
	.type		__nv_reservedSMEM_allocation_phase,@object
	.size		__nv_reservedSMEM_allocation_phase,(.L_0 - __nv_reservedSMEM_allocation_phase)
__nv_reservedSMEM_allocation_phase:
	.zero		1
.L_0:
	.zero		7
	.weak		__nv_reservedSMEM_devtool_atexit_pc
	.type		__nv_reservedSMEM_devtool_atexit_pc,@object
	.size		__nv_reservedSMEM_devtool_atexit_pc,(__nv_reservedSMEM_allocation_mask - __nv_reservedSMEM_devtool_atexit_pc)
__nv_reservedSMEM_devtool_atexit_pc:
	.zero		8
	.weak		__nv_reservedSMEM_allocation_mask
	.type		__nv_reservedSMEM_allocation_mask,@object
	.size		__nv_reservedSMEM_allocation_mask,(.L_2 - __nv_reservedSMEM_allocation_mask)
__nv_reservedSMEM_allocation_mask:
	.zero		4
.L_2:


//--------------------- .nv.constant0.matmul_kernel --------------------------
	.section	.nv.constant0.matmul_kernel,"a",@progbits
	.sectionflags	@""
	.align	4
.nv.constant0.matmul_kernel:
	.zero		976


//--------------------- SYMBOLS --------------------------

	.type		.nv.reservedSmem.offset0,@object
	.size		.nv.reservedSmem.offset0,0x4
	.type		.nv.reservedSmem.cap,@object
	.size		.nv.reservedSmem.cap,0x4
